//
// Generated by NVIDIA NVVM Compiler
//
// Compiler Build ID: CL-36424714
// Cuda compilation tools, release 13.0, V13.0.88
// Based on NVVM 20.0.0
//

.version 9.0
.target sm_100
.address_size 64

	// .globl	_Z9Estep_gpuiiiPfS_PiS0_

.visible .entry _Z9Estep_gpuiiiPfS_PiS0_(
	.param .u32 _Z9Estep_gpuiiiPfS_PiS0__param_0,
	.param .u32 _Z9Estep_gpuiiiPfS_PiS0__param_1,
	.param .u32 _Z9Estep_gpuiiiPfS_PiS0__param_2,
	.param .u64 .ptr .align 1 _Z9Estep_gpuiiiPfS_PiS0__param_3,
	.param .u64 .ptr .align 1 _Z9Estep_gpuiiiPfS_PiS0__param_4,
	.param .u64 .ptr .align 1 _Z9Estep_gpuiiiPfS_PiS0__param_5,
	.param .u64 .ptr .align 1 _Z9Estep_gpuiiiPfS_PiS0__param_6
)
{
	.reg .pred 	%p<51>;
	.reg .b32 	%r<96>;
	.reg .b32 	%f<187>;
	.reg .b64 	%rd<52>;

	ld.param.u32 	%r38, [_Z9Estep_gpuiiiPfS_PiS0__param_0];
	ld.param.u32 	%r36, [_Z9Estep_gpuiiiPfS_PiS0__param_1];
	ld.param.u32 	%r37, [_Z9Estep_gpuiiiPfS_PiS0__param_2];
	ld.param.u64 	%rd13, [_Z9Estep_gpuiiiPfS_PiS0__param_3];
	ld.param.u64 	%rd14, [_Z9Estep_gpuiiiPfS_PiS0__param_4];
	ld.param.u64 	%rd12, [_Z9Estep_gpuiiiPfS_PiS0__param_5];
	ld.param.u64 	%rd15, [_Z9Estep_gpuiiiPfS_PiS0__param_6];
	cvta.to.global.u64 	%rd1, %rd14;
	cvta.to.global.u64 	%rd2, %rd13;
	cvta.to.global.u64 	%rd3, %rd15;
	mov.u32 	%r39, %ctaid.x;
	mov.u32 	%r40, %ntid.x;
	mul.lo.s32 	%r1, %r39, %r40;
	mov.u32 	%r41, %tid.x;
	add.s32 	%r2, %r1, %r41;
	setp.ge.s32 	%p1, %r2, %r38;
	setp.lt.s32 	%p2, %r36, 1;
	or.pred  	%p3, %p1, %p2;
	@%p3 bra 	$L__BB0_87;
	cvta.to.global.u64 	%rd16, %rd12;
	setp.lt.s32 	%p4, %r37, 1;
	mul.lo.s32 	%r3, %r37, %r2;
	mul.wide.s32 	%rd17, %r1, 4;
	add.s64 	%rd4, %rd16, %rd17;
	@%p4 bra 	$L__BB0_17;
	and.b32  	%r4, %r37, 7;
	and.b32  	%r5, %r37, 3;
	and.b32  	%r6, %r37, 2147483640;
	and.b32  	%r7, %r37, 1;
	neg.s32 	%r8, %r6;
	add.s64 	%rd5, %rd2, 16;
	mov.f32 	%f145, 0f4F000000;
	mov.b32 	%r84, 0;
$L__BB0_3:
	setp.lt.u32 	%p42, %r37, 8;
	mul.lo.s32 	%r10, %r84, %r37;
	mov.f32 	%f152, 0f00000000;
	mov.b32 	%r88, 0;
	@%p42 bra 	$L__BB0_6;
	mul.wide.u32 	%rd23, %r10, 4;
	add.s64 	%rd24, %rd1, %rd23;
	add.s64 	%rd51, %rd24, 16;
	mov.f32 	%f152, 0f00000000;
	mov.u32 	%r85, %r3;
	mov.u32 	%r86, %r8;
$L__BB0_5:
	.pragma "nounroll";
	mul.wide.s32 	%rd25, %r85, 4;
	add.s64 	%rd26, %rd5, %rd25;
	ld.global.f32 	%f85, [%rd26+-16];
	ld.global.f32 	%f86, [%rd51+-16];
	sub.f32 	%f87, %f85, %f86;
	fma.rn.f32 	%f88, %f87, %f87, %f152;
	ld.global.f32 	%f89, [%rd26+-12];
	ld.global.f32 	%f90, [%rd51+-12];
	sub.f32 	%f91, %f89, %f90;
	fma.rn.f32 	%f92, %f91, %f91, %f88;
	ld.global.f32 	%f93, [%rd26+-8];
	ld.global.f32 	%f94, [%rd51+-8];
	sub.f32 	%f95, %f93, %f94;
	fma.rn.f32 	%f96, %f95, %f95, %f92;
	ld.global.f32 	%f97, [%rd26+-4];
	ld.global.f32 	%f98, [%rd51+-4];
	sub.f32 	%f99, %f97, %f98;
	fma.rn.f32 	%f100, %f99, %f99, %f96;
	ld.global.f32 	%f101, [%rd26];
	ld.global.f32 	%f102, [%rd51];
	sub.f32 	%f103, %f101, %f102;
	fma.rn.f32 	%f104, %f103, %f103, %f100;
	ld.global.f32 	%f105, [%rd26+4];
	ld.global.f32 	%f106, [%rd51+4];
	sub.f32 	%f107, %f105, %f106;
	fma.rn.f32 	%f108, %f107, %f107, %f104;
	ld.global.f32 	%f109, [%rd26+8];
	ld.global.f32 	%f110, [%rd51+8];
	sub.f32 	%f111, %f109, %f110;
	fma.rn.f32 	%f112, %f111, %f111, %f108;
	ld.global.f32 	%f113, [%rd26+12];
	ld.global.f32 	%f114, [%rd51+12];
	sub.f32 	%f115, %f113, %f114;
	fma.rn.f32 	%f152, %f115, %f115, %f112;
	add.s32 	%r86, %r86, 8;
	add.s32 	%r85, %r85, 8;
	add.s64 	%rd51, %rd51, 32;
	setp.eq.s32 	%p43, %r86, 0;
	mov.u32 	%r88, %r6;
	@%p43 bra 	$L__BB0_6;
	bra.uni 	$L__BB0_5;
$L__BB0_6:
	setp.eq.s32 	%p44, %r4, 0;
	@%p44 bra 	$L__BB0_14;
	add.s32 	%r76, %r4, -1;
	setp.lt.u32 	%p45, %r76, 3;
	@%p45 bra 	$L__BB0_9;
	add.s32 	%r77, %r88, %r3;
	mul.wide.s32 	%rd27, %r77, 4;
	add.s64 	%rd28, %rd2, %rd27;
	ld.global.f32 	%f117, [%rd28];
	add.s32 	%r78, %r88, %r10;
	mul.wide.u32 	%rd29, %r78, 4;
	add.s64 	%rd30, %rd1, %rd29;
	ld.global.f32 	%f118, [%rd30];
	sub.f32 	%f119, %f117, %f118;
	fma.rn.f32 	%f120, %f119, %f119, %f152;
	ld.global.f32 	%f121, [%rd28+4];
	cvt.u64.u32 	%rd31, %r10;
	cvt.u64.u32 	%rd32, %r88;
	add.s64 	%rd33, %rd32, %rd31;
	shl.b64 	%rd34, %rd33, 2;
	add.s64 	%rd35, %rd1, %rd34;
	ld.global.f32 	%f122, [%rd35+4];
	sub.f32 	%f123, %f121, %f122;
	fma.rn.f32 	%f124, %f123, %f123, %f120;
	ld.global.f32 	%f125, [%rd28+8];
	ld.global.f32 	%f126, [%rd35+8];
	sub.f32 	%f127, %f125, %f126;
	fma.rn.f32 	%f128, %f127, %f127, %f124;
	ld.global.f32 	%f129, [%rd28+12];
	ld.global.f32 	%f130, [%rd35+12];
	sub.f32 	%f131, %f129, %f130;
	fma.rn.f32 	%f152, %f131, %f131, %f128;
	add.s32 	%r88, %r88, 4;
$L__BB0_9:
	setp.eq.s32 	%p46, %r5, 0;
	@%p46 bra 	$L__BB0_14;
	setp.eq.s32 	%p47, %r5, 1;
	@%p47 bra 	$L__BB0_12;
	add.s32 	%r79, %r88, %r3;
	mul.wide.s32 	%rd36, %r79, 4;
	add.s64 	%rd37, %rd2, %rd36;
	ld.global.f32 	%f133, [%rd37];
	add.s32 	%r80, %r88, %r10;
	mul.wide.u32 	%rd38, %r80, 4;
	add.s64 	%rd39, %rd1, %rd38;
	ld.global.f32 	%f134, [%rd39];
	sub.f32 	%f135, %f133, %f134;
	fma.rn.f32 	%f136, %f135, %f135, %f152;
	ld.global.f32 	%f137, [%rd37+4];
	cvt.u64.u32 	%rd40, %r10;
	cvt.u64.u32 	%rd41, %r88;
	add.s64 	%rd42, %rd41, %rd40;
	shl.b64 	%rd43, %rd42, 2;
	add.s64 	%rd44, %rd1, %rd43;
	ld.global.f32 	%f138, [%rd44+4];
	sub.f32 	%f139, %f137, %f138;
	fma.rn.f32 	%f152, %f139, %f139, %f136;
	add.s32 	%r88, %r88, 2;
$L__BB0_12:
	setp.eq.s32 	%p48, %r7, 0;
	@%p48 bra 	$L__BB0_14;
	add.s32 	%r81, %r88, %r3;
	mul.wide.s32 	%rd45, %r81, 4;
	add.s64 	%rd46, %rd2, %rd45;
	ld.global.f32 	%f140, [%rd46];
	add.s32 	%r82, %r88, %r10;
	mul.wide.u32 	%rd47, %r82, 4;
	add.s64 	%rd48, %rd1, %rd47;
	ld.global.f32 	%f141, [%rd48];
	sub.f32 	%f142, %f140, %f141;
	fma.rn.f32 	%f152, %f142, %f142, %f152;
$L__BB0_14:
	sqrt.rn.f32 	%f15, %f152;
	setp.lt.f32 	%p49, %f15, %f145;
	@%p49 bra 	$L__BB0_15;
	bra.uni 	$L__BB0_16;
$L__BB0_15:
	mul.wide.u32 	%rd49, %r84, 4;
	add.s64 	%rd50, %rd3, %rd49;
	ld.global.u32 	%r83, [%rd50];
	st.global.u32 	[%rd4], %r83;
	mov.f32 	%f145, %f15;
$L__BB0_16:
	add.s32 	%r84, %r84, 1;
	setp.eq.s32 	%p50, %r84, %r36;
	@%p50 bra 	$L__BB0_87;
	bra.uni 	$L__BB0_3;
$L__BB0_17:
	and.b32  	%r21, %r36, 15;
	setp.lt.u32 	%p5, %r36, 16;
	mov.f32 	%f154, 0f4F000000;
	mov.b32 	%r92, 0;
	@%p5 bra 	$L__BB0_52;
	and.b32  	%r92, %r36, 2147483632;
	mov.f32 	%f154, 0f4F000000;
	mov.b32 	%r90, 0;
$L__BB0_19:
	.pragma "nounroll";
	setp.leu.f32 	%p6, %f154, 0f00000000;
	mul.wide.u32 	%rd18, %r90, 4;
	add.s64 	%rd9, %rd3, %rd18;
	@%p6 bra 	$L__BB0_21;
	ld.global.u32 	%r44, [%rd9];
	st.global.u32 	[%rd4], %r44;
	mov.f32 	%f154, 0f00000000;
$L__BB0_21:
	setp.leu.f32 	%p7, %f154, 0f00000000;
	@%p7 bra 	$L__BB0_23;
	ld.global.u32 	%r45, [%rd9+4];
	st.global.u32 	[%rd4], %r45;
	mov.f32 	%f154, 0f00000000;
$L__BB0_23:
	setp.leu.f32 	%p8, %f154, 0f00000000;
	@%p8 bra 	$L__BB0_25;
	ld.global.u32 	%r46, [%rd9+8];
	st.global.u32 	[%rd4], %r46;
	mov.f32 	%f154, 0f00000000;
$L__BB0_25:
	setp.leu.f32 	%p9, %f154, 0f00000000;
	@%p9 bra 	$L__BB0_27;
	ld.global.u32 	%r47, [%rd9+12];
	st.global.u32 	[%rd4], %r47;
	mov.f32 	%f154, 0f00000000;
$L__BB0_27:
	setp.leu.f32 	%p10, %f154, 0f00000000;
	@%p10 bra 	$L__BB0_29;
	ld.global.u32 	%r48, [%rd9+16];
	st.global.u32 	[%rd4], %r48;
	mov.f32 	%f154, 0f00000000;
$L__BB0_29:
	setp.leu.f32 	%p11, %f154, 0f00000000;
	@%p11 bra 	$L__BB0_31;
	ld.global.u32 	%r49, [%rd9+20];
	st.global.u32 	[%rd4], %r49;
	mov.f32 	%f154, 0f00000000;
$L__BB0_31:
	setp.leu.f32 	%p12, %f154, 0f00000000;
	@%p12 bra 	$L__BB0_33;
	ld.global.u32 	%r50, [%rd9+24];
	st.global.u32 	[%rd4], %r50;
	mov.f32 	%f154, 0f00000000;
$L__BB0_33:
	setp.leu.f32 	%p13, %f154, 0f00000000;
	@%p13 bra 	$L__BB0_35;
	ld.global.u32 	%r51, [%rd9+28];
	st.global.u32 	[%rd4], %r51;
	mov.f32 	%f154, 0f00000000;
$L__BB0_35:
	setp.leu.f32 	%p14, %f154, 0f00000000;
	@%p14 bra 	$L__BB0_37;
	ld.global.u32 	%r52, [%rd9+32];
	st.global.u32 	[%rd4], %r52;
	mov.f32 	%f154, 0f00000000;
$L__BB0_37:
	setp.leu.f32 	%p15, %f154, 0f00000000;
	@%p15 bra 	$L__BB0_39;
	ld.global.u32 	%r53, [%rd9+36];
	st.global.u32 	[%rd4], %r53;
	mov.f32 	%f154, 0f00000000;
$L__BB0_39:
	setp.leu.f32 	%p16, %f154, 0f00000000;
	@%p16 bra 	$L__BB0_41;
	ld.global.u32 	%r54, [%rd9+40];
	st.global.u32 	[%rd4], %r54;
	mov.f32 	%f154, 0f00000000;
$L__BB0_41:
	setp.leu.f32 	%p17, %f154, 0f00000000;
	@%p17 bra 	$L__BB0_43;
	ld.global.u32 	%r55, [%rd9+44];
	st.global.u32 	[%rd4], %r55;
	mov.f32 	%f154, 0f00000000;
$L__BB0_43:
	setp.leu.f32 	%p18, %f154, 0f00000000;
	@%p18 bra 	$L__BB0_45;
	ld.global.u32 	%r56, [%rd9+48];
	st.global.u32 	[%rd4], %r56;
	mov.f32 	%f154, 0f00000000;
$L__BB0_45:
	setp.leu.f32 	%p19, %f154, 0f00000000;
	@%p19 bra 	$L__BB0_47;
	ld.global.u32 	%r57, [%rd9+52];
	st.global.u32 	[%rd4], %r57;
	mov.f32 	%f154, 0f00000000;
$L__BB0_47:
	setp.leu.f32 	%p20, %f154, 0f00000000;
	@%p20 bra 	$L__BB0_49;
	ld.global.u32 	%r58, [%rd9+56];
	st.global.u32 	[%rd4], %r58;
	mov.f32 	%f154, 0f00000000;
$L__BB0_49:
	setp.leu.f32 	%p21, %f154, 0f00000000;
	@%p21 bra 	$L__BB0_51;
	ld.global.u32 	%r59, [%rd9+60];
	st.global.u32 	[%rd4], %r59;
	mov.f32 	%f154, 0f00000000;
$L__BB0_51:
	add.s32 	%r90, %r90, 16;
	setp.ne.s32 	%p22, %r90, %r92;
	@%p22 bra 	$L__BB0_19;
$L__BB0_52:
	setp.eq.s32 	%p23, %r21, 0;
	@%p23 bra 	$L__BB0_87;
	and.b32  	%r26, %r36, 7;
	setp.lt.u32 	%p24, %r21, 8;
	@%p24 bra 	$L__BB0_71;
	setp.leu.f32 	%p25, %f154, 0f00000000;
	mul.wide.u32 	%rd19, %r92, 4;
	add.s64 	%rd10, %rd3, %rd19;
	@%p25 bra 	$L__BB0_56;
	ld.global.u32 	%r60, [%rd10];
	st.global.u32 	[%rd4], %r60;
	mov.f32 	%f154, 0f00000000;
$L__BB0_56:
	setp.leu.f32 	%p26, %f154, 0f00000000;
	@%p26 bra 	$L__BB0_58;
	ld.global.u32 	%r61, [%rd10+4];
	st.global.u32 	[%rd4], %r61;
	mov.f32 	%f154, 0f00000000;
$L__BB0_58:
	setp.leu.f32 	%p27, %f154, 0f00000000;
	@%p27 bra 	$L__BB0_60;
	ld.global.u32 	%r62, [%rd10+8];
	st.global.u32 	[%rd4], %r62;
	mov.f32 	%f154, 0f00000000;
$L__BB0_60:
	setp.leu.f32 	%p28, %f154, 0f00000000;
	@%p28 bra 	$L__BB0_62;
	ld.global.u32 	%r63, [%rd10+12];
	st.global.u32 	[%rd4], %r63;
	mov.f32 	%f154, 0f00000000;
$L__BB0_62:
	setp.leu.f32 	%p29, %f154, 0f00000000;
	@%p29 bra 	$L__BB0_64;
	ld.global.u32 	%r64, [%rd10+16];
	st.global.u32 	[%rd4], %r64;
	mov.f32 	%f154, 0f00000000;
$L__BB0_64:
	setp.leu.f32 	%p30, %f154, 0f00000000;
	@%p30 bra 	$L__BB0_66;
	ld.global.u32 	%r65, [%rd10+20];
	st.global.u32 	[%rd4], %r65;
	mov.f32 	%f154, 0f00000000;
$L__BB0_66:
	setp.leu.f32 	%p31, %f154, 0f00000000;
	@%p31 bra 	$L__BB0_68;
	ld.global.u32 	%r66, [%rd10+24];
	st.global.u32 	[%rd4], %r66;
	mov.f32 	%f154, 0f00000000;
$L__BB0_68:
	setp.leu.f32 	%p32, %f154, 0f00000000;
	@%p32 bra 	$L__BB0_70;
	ld.global.u32 	%r67, [%rd10+28];
	st.global.u32 	[%rd4], %r67;
	mov.f32 	%f154, 0f00000000;
$L__BB0_70:
	add.s32 	%r92, %r92, 8;
$L__BB0_71:
	setp.eq.s32 	%p33, %r26, 0;
	@%p33 bra 	$L__BB0_87;
	and.b32  	%r29, %r36, 3;
	setp.lt.u32 	%p34, %r26, 4;
	@%p34 bra 	$L__BB0_82;
	setp.leu.f32 	%p35, %f154, 0f00000000;
	mul.wide.u32 	%rd20, %r92, 4;
	add.s64 	%rd11, %rd3, %rd20;
	@%p35 bra 	$L__BB0_75;
	ld.global.u32 	%r68, [%rd11];
	st.global.u32 	[%rd4], %r68;
	mov.f32 	%f154, 0f00000000;
$L__BB0_75:
	setp.leu.f32 	%p36, %f154, 0f00000000;
	@%p36 bra 	$L__BB0_77;
	ld.global.u32 	%r69, [%rd11+4];
	st.global.u32 	[%rd4], %r69;
	mov.f32 	%f154, 0f00000000;
$L__BB0_77:
	setp.leu.f32 	%p37, %f154, 0f00000000;
	@%p37 bra 	$L__BB0_79;
	ld.global.u32 	%r70, [%rd11+8];
	st.global.u32 	[%rd4], %r70;
	mov.f32 	%f154, 0f00000000;
$L__BB0_79:
	setp.leu.f32 	%p38, %f154, 0f00000000;
	@%p38 bra 	$L__BB0_81;
	ld.global.u32 	%r71, [%rd11+12];
	st.global.u32 	[%rd4], %r71;
	mov.f32 	%f154, 0f00000000;
$L__BB0_81:
	add.s32 	%r92, %r92, 4;
$L__BB0_82:
	setp.eq.s32 	%p39, %r29, 0;
	@%p39 bra 	$L__BB0_87;
	mov.b32 	%r95, 0;
$L__BB0_84:
	.pragma "nounroll";
	setp.leu.f32 	%p40, %f154, 0f00000000;
	@%p40 bra 	$L__BB0_86;
	mul.wide.u32 	%rd21, %r92, 4;
	add.s64 	%rd22, %rd3, %rd21;
	ld.global.u32 	%r73, [%rd22];
	st.global.u32 	[%rd4], %r73;
	mov.f32 	%f154, 0f00000000;
$L__BB0_86:
	add.s32 	%r92, %r92, 1;
	add.s32 	%r95, %r95, 1;
	setp.ne.s32 	%p41, %r95, %r29;
	@%p41 bra 	$L__BB0_84;
$L__BB0_87:
	ret;

}


// ===== COMPILED SASS (sm_100) =====

	.target	sm_100

	.elftype	@"ET_EXEC"


//--------------------- .note.nv.tkinfo           --------------------------
	.section	.note.nv.tkinfo,"",@"SHT_NOTE"
	.sectionflags	@"SHF_NOTE_NV_TKINFO"
	.tkinfo
        /*0018*/ 	.word	0x00000002
        /*0030*/ 	.string	""
        /*0030*/ 	.string	"ptxas"
        /*0030*/ 	.string	"Cuda compilation tools, release 13.0, V13.0.88"
        /*0030*/ 	.string	"Build cuda_13.0.r13.0/compiler.36424714_0"
        /*0030*/ 	.string	"-arch sm_100 -m 64 "



//--------------------- .note.nv.cuinfo           --------------------------
	.section	.note.nv.cuinfo,"",@"SHT_NOTE"
	.sectionflags	@"SHF_NOTE_NV_CUINFO"
        /*0018*/ 	.short	0x0002
        /*001a*/ 	.short	0x0064
        /*001c*/ 	.short	0x0082
	.zero		2


//--------------------- .nv.info                  --------------------------
	.section	.nv.info,"",@"SHT_CUDA_INFO"
	.align	4


	//----- nvinfo : EIATTR_REGCOUNT
	.align		4
        /*0000*/ 	.byte	0x04, 0x2f
        /*0002*/ 	.short	(.L_1 - .L_0)
	.align		4
.L_0:
        /*0004*/ 	.word	index@(_Z9Estep_gpuiiiPfS_PiS0_)
        /*0008*/ 	.word	0x0000001f


	//----- nvinfo : EIATTR_FRAME_SIZE
	.align		4
.L_1:
        /*000c*/ 	.byte	0x04, 0x11
        /*000e*/ 	.short	(.L_3 - .L_2)
	.align		4
.L_2:
        /*0010*/ 	.word	index@($__internal_0_$__cuda_sm20_sqrt_rn_f32_slowpath)
        /*0014*/ 	.word	0x00000000


	//----- nvinfo : EIATTR_FRAME_SIZE
	.align		4
.L_3:
        /*0018*/ 	.byte	0x04, 0x11
        /*001a*/ 	.short	(.L_5 - .L_4)
	.align		4
.L_4:
        /*001c*/ 	.word	index@(_Z9Estep_gpuiiiPfS_PiS0_)
        /*0020*/ 	.word	0x00000000


	//----- nvinfo : EIATTR_MIN_STACK_SIZE
	.align		4
.L_5:
        /*0024*/ 	.byte	0x04, 0x12
        /*0026*/ 	.short	(.L_7 - .L_6)
	.align		4
.L_6:
        /*0028*/ 	.word	index@(_Z9Estep_gpuiiiPfS_PiS0_)
        /*002c*/ 	.word	0x00000000
.L_7:


//--------------------- .nv.compat                --------------------------
	.section	.nv.compat,"",@"SHT_CUDA_COMPAT_INFO"
	.align	4
        /*0000*/ 	.byte	0x02, 0x09, 0x00, 0x00, 0x02, 0x02, 0x01, 0x00, 0x02, 0x05, 0x05, 0x00, 0x03, 0x07, 0x01, 0x01
        /*0010*/ 	.byte	0x02, 0x03, 0x00, 0x00, 0x02, 0x06, 0x01, 0x00, 0x04, 0x0b, 0x08, 0x00, 0x01, 0x00, 0x00, 0x00
        /*0020*/ 	.byte	0x00, 0x00, 0x00, 0x00


//--------------------- .nv.info._Z9Estep_gpuiiiPfS_PiS0_ --------------------------
	.section	.nv.info._Z9Estep_gpuiiiPfS_PiS0_,"",@"SHT_CUDA_INFO"
	.sectionflags	@""
	.align	4


	//----- nvinfo : EIATTR_CUDA_API_VERSION
	.align		4
        /*0000*/ 	.byte	0x04, 0x37
        /*0002*/ 	.short	(.L_9 - .L_8)
.L_8:
        /*0004*/ 	.word	0x00000082


	//----- nvinfo : EIATTR_KPARAM_INFO
	.align		4
.L_9:
        /*0008*/ 	.byte	0x04, 0x17
        /*000a*/ 	.short	(.L_11 - .L_10)
.L_10:
        /*000c*/ 	.word	0x00000000
        /*0010*/ 	.short	0x0006
        /*0012*/ 	.short	0x0028
        /*0014*/ 	.byte	0x00, 0xf5, 0x21, 0x00


	//----- nvinfo : EIATTR_KPARAM_INFO
	.align		4
.L_11:
        /*0018*/ 	.byte	0x04, 0x17
        /*001a*/ 	.short	(.L_13 - .L_12)
.L_12:
        /*001c*/ 	.word	0x00000000
        /*0020*/ 	.short	0x0005
        /*0022*/ 	.short	0x0020
        /*0024*/ 	.byte	0x00, 0xf5, 0x21, 0x00


	//----- nvinfo : EIATTR_KPARAM_INFO
	.align		4
.L_13:
        /*0028*/ 	.byte	0x04, 0x17
        /*002a*/ 	.short	(.L_15 - .L_14)
.L_14:
        /*002c*/ 	.word	0x00000000
        /*0030*/ 	.short	0x0004
        /*0032*/ 	.short	0x0018
        /*0034*/ 	.byte	0x00, 0xf5, 0x21, 0x00


	//----- nvinfo : EIATTR_KPARAM_INFO
	.align		4
.L_15:
        /*0038*/ 	.byte	0x04, 0x17
        /*003a*/ 	.short	(.L_17 - .L_16)
.L_16:
        /*003c*/ 	.word	0x00000000
        /*0040*/ 	.short	0x0003
        /*0042*/ 	.short	0x0010
        /*0044*/ 	.byte	0x00, 0xf5, 0x21, 0x00


	//----- nvinfo : EIATTR_KPARAM_INFO
	.align		4
.L_17:
        /*0048*/ 	.byte	0x04, 0x17
        /*004a*/ 	.short	(.L_19 - .L_18)
.L_18:
        /*004c*/ 	.word	0x00000000
        /*0050*/ 	.short	0x0002
        /*0052*/ 	.short	0x0008
        /*0054*/ 	.byte	0x00, 0xf0, 0x11, 0x00


	//----- nvinfo : EIATTR_KPARAM_INFO
	.align		4
.L_19:
        /*0058*/ 	.byte	0x04, 0x17
        /*005a*/ 	.short	(.L_21 - .L_20)
.L_20:
        /*005c*/ 	.word	0x00000000
        /*0060*/ 	.short	0x0001
        /*0062*/ 	.short	0x0004
        /*0064*/ 	.byte	0x00, 0xf0, 0x11, 0x00


	//----- nvinfo : EIATTR_KPARAM_INFO
	.align		4
.L_21:
        /*0068*/ 	.byte	0x04, 0x17
        /*006a*/ 	.short	(.L_23 - .L_22)
.L_22:
        /*006c*/ 	.word	0x00000000
        /*0070*/ 	.short	0x0000
        /*0072*/ 	.short	0x0000
        /*0074*/ 	.byte	0x00, 0xf0, 0x11, 0x00


	//----- nvinfo : EIATTR_SPARSE_MMA_MASK
	.align		4
.L_23:
        /*0078*/ 	.byte	0x03, 0x50
        /*007a*/ 	.short	0x0000


	//----- nvinfo : EIATTR_MAXREG_COUNT
	.align		4
        /*007c*/ 	.byte	0x03, 0x1b
        /*007e*/ 	.short	0x00ff


	//----- nvinfo : EIATTR_MERCURY_ISA_VERSION
	.align		4
        /*0080*/ 	.byte	0x03, 0x5f
        /*0082*/ 	.short	0x0101


	//----- nvinfo : EIATTR_VRC_CTA_INIT_COUNT
	.align		4
        /*0084*/ 	.byte	0x02, 0x4a
	.zero		1
	.zero		1


	//----- nvinfo : EIATTR_EXIT_INSTR_OFFSETS
	.align		4
        /*0088*/ 	.byte	0x04, 0x1c
        /*008a*/ 	.short	(.L_25 - .L_24)


	//   ....[0]....
.L_24:
        /*008c*/ 	.word	0x00000090


	//   ....[1]....
        /*0090*/ 	.word	0x00000ae0


	//   ....[2]....
        /*0094*/ 	.word	0x000010e0


	//   ....[3]....
        /*0098*/ 	.word	0x000013f0


	//   ....[4]....
        /*009c*/ 	.word	0x000015b0


	//   ....[5]....
        /*00a0*/ 	.word	0x00001670


	//----- nvinfo : EIATTR_CRS_STACK_SIZE
	.align		4
.L_25:
        /*00a4*/ 	.byte	0x04, 0x1e
        /*00a6*/ 	.short	(.L_27 - .L_26)
.L_26:
        /*00a8*/ 	.word	0x00000000


	//----- nvinfo : EIATTR_CBANK_PARAM_SIZE
	.align		4
.L_27:
        /*00ac*/ 	.byte	0x03, 0x19
        /*00ae*/ 	.short	0x0030


	//----- nvinfo : EIATTR_PARAM_CBANK
	.align		4
        /*00b0*/ 	.byte	0x04, 0x0a
        /*00b2*/ 	.short	(.L_29 - .L_28)
	.align		4
.L_28:
        /*00b4*/ 	.word	index@(.nv.constant0._Z9Estep_gpuiiiPfS_PiS0_)
        /*00b8*/ 	.short	0x0380
        /*00ba*/ 	.short	0x0030


	//----- nvinfo : EIATTR_SW_WAR
	.align		4
.L_29:
        /*00bc*/ 	.byte	0x04, 0x36
        /*00be*/ 	.short	(.L_31 - .L_30)
.L_30:
        /*00c0*/ 	.word	0x00000008
.L_31:


//--------------------- .nv.callgraph             --------------------------
	.section	.nv.callgraph,"",@"SHT_CUDA_CALLGRAPH"
	.align	4
	.sectionentsize	8
	.align		4
        /*0000*/ 	.word	0x00000000
	.align		4
        /*0004*/ 	.word	0xffffffff
	.align		4
        /*0008*/ 	.word	0x00000000
	.align		4
        /*000c*/ 	.word	0xfffffffe
	.align		4
        /*0010*/ 	.word	0x00000000
	.align		4
        /*0014*/ 	.word	0xfffffffd
	.align		4
        /*0018*/ 	.word	0x00000000
	.align		4
        /*001c*/ 	.word	0xfffffffc


//--------------------- .text._Z9Estep_gpuiiiPfS_PiS0_ --------------------------
	.section	.text._Z9Estep_gpuiiiPfS_PiS0_,"ax",@progbits
	.align	128
        .global         _Z9Estep_gpuiiiPfS_PiS0_
        .type           _Z9Estep_gpuiiiPfS_PiS0_,@function
        .size           _Z9Estep_gpuiiiPfS_PiS0_,(.L_x_43 - _Z9Estep_gpuiiiPfS_PiS0_)
        .other          _Z9Estep_gpuiiiPfS_PiS0_,@"STO_CUDA_ENTRY STV_DEFAULT"
_Z9Estep_gpuiiiPfS_PiS0_:
.text._Z9Estep_gpuiiiPfS_PiS0_:
[----:B------:R-:W-:Y:S01]  /*0000*/  LDC R1, c[0x0][0x37c] ;  /* 0x0000df00ff017b82 */ /* 0x000fe20000000800 */
[----:B------:R-:W0:Y:S07]  /*0010*/  S2R R0, SR_TID.X ;  /* 0x0000000000007919 */ /* 0x000e2e0000002100 */
[----:B------:R-:W1:Y:S08]  /*0020*/  S2UR UR4, SR_CTAID.X ;  /* 0x00000000000479c3 */ /* 0x000e700000002500 */
[----:B------:R-:W1:Y:S08]  /*0030*/  LDC R5, c[0x0][0x360] ;  /* 0x0000d800ff057b82 */ /* 0x000e700000000800 */
[----:B------:R-:W2:Y:S01]  /*0040*/  LDC.64 R8, c[0x0][0x380] ;  /* 0x0000e000ff087b82 */ /* 0x000ea20000000a00 */
[----:B-1----:R-:W-:-:S04]  /*0050*/  IMAD R5, R5, UR4, RZ ;  /* 0x0000000405057c24 */ /* 0x002fc8000f8e02ff */
[----:B0-----:R-:W-:Y:S01]  /*0060*/  IMAD.IADD R7, R5, 0x1, R0 ;  /* 0x0000000105077824 */ /* 0x001fe200078e0200 */
[----:B--2---:R-:W-:-:S04]  /*0070*/  ISETP.GE.AND P0, PT, R9, 0x1, PT ;  /* 0x000000010900780c */ /* 0x004fc80003f06270 */
[----:B------:R-:W-:-:S13]  /*0080*/  ISETP.GE.OR P0, PT, R7, R8, !P0 ;  /* 0x000000080700720c */ /* 0x000fda0004706670 */
[----:B------:R-:W-:Y:S05]  /*0090*/  @P0 EXIT ;  /* 0x000000000000094d */ /* 0x000fea0003800000 */
[----:B------:R-:W0:Y:S01]  /*00a0*/  LDC R16, c[0x0][0x388] ;  /* 0x0000e200ff107b82 */ /* 0x000e220000000800 */
[----:B------:R-:W1:Y:S07]  /*00b0*/  LDCU.64 UR6, c[0x0][0x358] ;  /* 0x00006b00ff0677ac */ /* 0x000e6e0008000a00 */
[----:B------:R-:W2:Y:S01]  /*00c0*/  LDC.64 R2, c[0x0][0x3a0] ;  /* 0x0000e800ff027b82 */ /* 0x000ea20000000a00 */
[----:B0-----:R-:W-:Y:S01]  /*00d0*/  ISETP.GE.AND P0, PT, R16, 0x1, PT ;  /* 0x000000011000780c */ /* 0x001fe20003f06270 */
[----:B--2---:R-:W-:-:S12]  /*00e0*/  IMAD.WIDE R2, R5, 0x4, R2 ;  /* 0x0000000405027825 */ /* 0x004fd800078e0202 */
[----:B-1----:R-:W-:Y:S05]  /*00f0*/  @!P0 BRA `(.L_x_0) ;  /* 0x0000000800808947 */ /* 0x002fea0003800000 */
[----:B------:R-:W0:Y:S01]  /*0100*/  LDCU.64 UR4, c[0x0][0x390] ;  /* 0x00007200ff0477ac */ /* 0x000e220008000a00 */
[C---:B------:R-:W-:Y:S01]  /*0110*/  LOP3.LUT R15, R16.reuse, 0x7ffffff8, RZ, 0xc0, !PT ;  /* 0x7ffffff8100f7812 */ /* 0x040fe200078ec0ff */
[----:B------:R-:W-:Y:S02]  /*0120*/  HFMA2 R18, -RZ, RZ, 0, 0 ;  /* 0x00000000ff127431 */ /* 0x000fe400000001ff */
[----:B------:R-:W-:Y:S01]  /*0130*/  IMAD R0, R7, R16, RZ ;  /* 0x0000001007007224 */ /* 0x000fe200078e02ff */
[C---:B------:R-:W-:Y:S01]  /*0140*/  LOP3.LUT R14, R16.reuse, 0x7, RZ, 0xc0, !PT ;  /* 0x00000007100e7812 */ /* 0x040fe200078ec0ff */
[----:B------:R-:W-:Y:S01]  /*0150*/  IMAD.MOV.U32 R17, RZ, RZ, 0x4f000000 ;  /* 0x4f000000ff117424 */ /* 0x000fe200078e00ff */
[----:B------:R-:W-:Y:S01]  /*0160*/  LOP3.LUT R16, R16, 0x3, RZ, 0xc0, !PT ;  /* 0x0000000310107812 */ /* 0x000fe200078ec0ff */
[----:B------:R-:W-:Y:S01]  /*0170*/  IMAD.MOV R19, RZ, RZ, -R15 ;  /* 0x000000ffff137224 */ /* 0x000fe200078e0a0f */
[----:B0-----:R-:W-:-:S04]  /*0180*/  UIADD3 UR4, UP0, UPT, UR4, 0x10, URZ ;  /* 0x0000001004047890 */ /* 0x001fc8000ff1e0ff */
[----:B------:R-:W-:-:S12]  /*0190*/  UIADD3.X UR5, UPT, UPT, URZ, UR5, URZ, UP0, !UPT ;  /* 0x00000005ff057290 */ /* 0x000fd800087fe4ff */
.L_x_10:
[----:B0-----:R-:W0:Y:S01]  /*01a0*/  LDC R5, c[0x0][0x388] ;  /* 0x0000e200ff057b82 */ /* 0x001e220000000800 */
[----:B------:R-:W-:Y:S01]  /*01b0*/  IMAD.MOV.U32 R22, RZ, RZ, RZ ;  /* 0x000000ffff167224 */ /* 0x000fe200078e00ff */
[----:B------:R-:W-:Y:S02]  /*01c0*/  MOV R21, RZ ;  /* 0x000000ff00157202 */ /* 0x000fe40000000f00 */
[----:B0-----:R-:W-:Y:S01]  /*01d0*/  ISETP.GE.U32.AND P0, PT, R5, 0x8, PT ;  /* 0x000000080500780c */ /* 0x001fe20003f06070 */
[----:B------:R-:W-:-:S12]  /*01e0*/  IMAD R20, R18, R5, RZ ;  /* 0x0000000512147224 */ /* 0x000fd800078e02ff */
[----:B------:R-:W-:Y:S05]  /*01f0*/  @!P0 BRA `(.L_x_1) ;  /* 0x0000000000c48947 */ /* 0x000fea0003800000 */
[----:B------:R-:W0:Y:S01]  /*0200*/  LDC.64 R4, c[0x0][0x398] ;  /* 0x0000e600ff047b82 */ /* 0x000e220000000a00 */
[----:B------:R-:W-:Y:S02]  /*0210*/  IMAD.MOV.U32 R22, RZ, RZ, RZ ;  /* 0x000000ffff167224 */ /* 0x000fe400078e00ff */
[----:B------:R-:W-:Y:S02]  /*0220*/  IMAD.MOV.U32 R9, RZ, RZ, R0 ;  /* 0x000000ffff097224 */ /* 0x000fe400078e0000 */
[----:B------:R-:W-:Y:S02]  /*0230*/  IMAD.MOV.U32 R8, RZ, RZ, R19 ;  /* 0x000000ffff087224 */ /* 0x000fe400078e0013 */
[----:B0-----:R-:W-:-:S03]  /*0240*/  IMAD.WIDE.U32 R4, R20, 0x4, R4 ;  /* 0x0000000414047825 */ /* 0x001fc600078e0004 */
[----:B------:R-:W-:-:S04]  /*0250*/  IADD3 R4, P0, PT, R4, 0x10, RZ ;  /* 0x0000001004047810 */ /* 0x000fc80007f1e0ff */
[----:B------:R-:W-:-:S09]  /*0260*/  IADD3.X R5, PT, PT, RZ, R5, RZ, P0, !PT ;  /* 0x00000005ff057210 */ /* 0x000fd200007fe4ff */
.L_x_2:
[----:B------:R-:W-:Y:S01]  /*0270*/  MOV R7, UR5 ;  /* 0x0000000500077c02 */ /* 0x000fe20008000f00 */
[----:B------:R-:W-:Y:S01]  /*0280*/  IMAD.U32 R6, RZ, RZ, UR4 ;  /* 0x00000004ff067e24 */ /* 0x000fe2000f8e00ff */
[----:B------:R-:W2:Y:S03]  /*0290*/  LDG.E R11, desc[UR6][R4.64+-0x10] ;  /* 0xfffff006040b7981 */ /* 0x000ea6000c1e1900 */
[----:B------:R-:W-:Y:S01]  /*02a0*/  IMAD.WIDE R6, R9, 0x4, R6 ;  /* 0x0000000409067825 */ /* 0x000fe200078e0206 */
[----:B------:R-:W3:Y:S04]  /*02b0*/  LDG.E R25, desc[UR6][R4.64+-0xc] ;  /* 0xfffff40604197981 */ /* 0x000ee8000c1e1900 */
[----:B------:R-:W2:Y:S04]  /*02c0*/  LDG.E R10, desc[UR6][R6.64+-0x10] ;  /* 0xfffff006060a7981 */ /* 0x000ea8000c1e1900 */
[----:B------:R-:W3:Y:S04]  /*02d0*/  LDG.E R24, desc[UR6][R6.64+-0xc] ;  /* 0xfffff40606187981 */ /* 0x000ee8000c1e1900 */
[----:B------:R-:W4:Y:S04]  /*02e0*/  LDG.E R13, desc[UR6][R4.64+-0x8] ;  /* 0xfffff806040d7981 */ /* 0x000f28000c1e1900 */
[----:B------:R-:W4:Y:S04]  /*02f0*/  LDG.E R12, desc[UR6][R6.64+-0x8] ;  /* 0xfffff806060c7981 */ /* 0x000f28000c1e1900 */
[----:B------:R-:W5:Y:S04]  /*0300*/  LDG.E R27, desc[UR6][R6.64+0xc] ;  /* 0x00000c06061b7981 */ /* 0x000f68000c1e1900 */
[----:B------:R-:W5:Y:S01]  /*0310*/  LDG.E R26, desc[UR6][R4.64+0xc] ;  /* 0x00000c06041a7981 */ /* 0x000f62000c1e1900 */
[----:B--2---:R-:W-:-:S03]  /*0320*/  FADD R21, R10, -R11 ;  /* 0x8000000b0a157221 */ /* 0x004fc60000000000 */
[----:B------:R-:W2:Y:S01]  /*0330*/  LDG.E R10, desc[UR6][R4.64+-0x4] ;  /* 0xfffffc06040a7981 */ /* 0x000ea2000c1e1900 */
[----:B---3--:R-:W-:-:S03]  /*0340*/  FADD R24, R24, -R25 ;  /* 0x8000001918187221 */ /* 0x008fc60000000000 */
[----:B------:R-:W2:Y:S01]  /*0350*/  LDG.E R11, desc[UR6][R6.64+-0x4] ;  /* 0xfffffc06060b7981 */ /* 0x000ea2000c1e1900 */
[----:B------:R-:W-:-:S03]  /*0360*/  FFMA R23, R21, R21, R22 ;  /* 0x0000001515177223 */ /* 0x000fc60000000016 */
[----:B------:R-:W3:Y:S01]  /*0370*/  LDG.E R21, desc[UR6][R4.64] ;  /* 0x0000000604157981 */ /* 0x000ee2000c1e1900 */
[----:B------:R-:W-:-:S03]  /*0380*/  FFMA R23, R24, R24, R23 ;  /* 0x0000001818177223 */ /* 0x000fc60000000017 */
[----:B------:R-:W3:Y:S01]  /*0390*/  LDG.E R22, desc[UR6][R6.64] ;  /* 0x0000000606167981 */ /* 0x000ee2000c1e1900 */
[----:B----4-:R-:W-:-:S03]  /*03a0*/  FADD R28, R12, -R13 ;  /* 0x8000000d0c1c7221 */ /* 0x010fc60000000000 */
[----:B------:R-:W4:Y:S04]  /*03b0*/  LDG.E R24, desc[UR6][R4.64+0x4] ;  /* 0x0000040604187981 */ /* 0x000f28000c1e1900 */
[----:B------:R-:W4:Y:S04]  /*03c0*/  LDG.E R25, desc[UR6][R6.64+0x4] ;  /* 0x0000040606197981 */ /* 0x000f28000c1e1900 */
[----:B------:R0:W4:Y:S04]  /*03d0*/  LDG.E R12, desc[UR6][R4.64+0x8] ;  /* 0x00000806040c7981 */ /* 0x000128000c1e1900 */
[----:B------:R-:W4:Y:S01]  /*03e0*/  LDG.E R13, desc[UR6][R6.64+0x8] ;  /* 0x00000806060d7981 */ /* 0x000f22000c1e1900 */
[----:B------:R-:W-:Y:S01]  /*03f0*/  FFMA R23, R28, R28, R23 ;  /* 0x0000001c1c177223 */ /* 0x000fe20000000017 */
[----:B------:R-:W-:-:S05]  /*0400*/  VIADD R8, R8, 0x8 ;  /* 0x0000000808087836 */ /* 0x000fca0000000000 */
[----:B------:R-:W-:Y:S01]  /*0410*/  ISETP.NE.AND P0, PT, R8, RZ, PT ;  /* 0x000000ff0800720c */ /* 0x000fe20003f05270 */
[----:B-----5:R-:W-:Y:S01]  /*0420*/  FADD R26, R27, -R26 ;  /* 0x8000001a1b1a7221 */ /* 0x020fe20000000000 */
[----:B0-----:R-:W-:Y:S02]  /*0430*/  IADD3 R4, P1, PT, R4, 0x20, RZ ;  /* 0x0000002004047810 */ /* 0x001fe40007f3e0ff */
[----:B------:R-:W-:-:S03]  /*0440*/  IADD3 R9, PT, PT, R9, 0x8, RZ ;  /* 0x0000000809097810 */ /* 0x000fc60007ffe0ff */
[----:B------:R-:W-:Y:S02]  /*0450*/  IMAD.X R5, RZ, RZ, R5, P1 ;  /* 0x000000ffff057224 */ /* 0x000fe400008e0605 */
[----:B--2---:R-:W-:-:S04]  /*0460*/  FADD R10, R11, -R10 ;  /* 0x8000000a0b0a7221 */ /* 0x004fc80000000000 */
[----:B------:R-:W-:Y:S01]  /*0470*/  FFMA R23, R10, R10, R23 ;  /* 0x0000000a0a177223 */ /* 0x000fe20000000017 */
[----:B---3--:R-:W-:-:S04]  /*0480*/  FADD R22, R22, -R21 ;  /* 0x8000001516167221 */ /* 0x008fc80000000000 */
[----:B------:R-:W-:Y:S01]  /*0490*/  FFMA R23, R22, R22, R23 ;  /* 0x0000001616177223 */ /* 0x000fe20000000017 */
[----:B----4-:R-:W-:-:S04]  /*04a0*/  FADD R24, R25, -R24 ;  /* 0x8000001819187221 */ /* 0x010fc80000000000 */
[----:B------:R-:W-:Y:S01]  /*04b0*/  FFMA R23, R24, R24, R23 ;  /* 0x0000001818177223 */ /* 0x000fe20000000017 */
[----:B------:R-:W-:-:S04]  /*04c0*/  FADD R12, R13, -R12 ;  /* 0x8000000c0d0c7221 */ /* 0x000fc80000000000 */
[----:B------:R-:W-:-:S04]  /*04d0*/  FFMA R23, R12, R12, R23 ;  /* 0x0000000c0c177223 */ /* 0x000fc80000000017 */
[----:B------:R-:W-:Y:S01]  /*04e0*/  FFMA R22, R26, R26, R23 ;  /* 0x0000001a1a167223 */ /* 0x000fe20000000017 */
[----:B------:R-:W-:Y:S06]  /*04f0*/  @P0 BRA `(.L_x_2) ;  /* 0xfffffffc005c0947 */ /* 0x000fec000383ffff */
[----:B------:R-:W-:-:S07]  /*0500*/  IMAD.MOV.U32 R21, RZ, RZ, R15 ;  /* 0x000000ffff157224 */ /* 0x000fce00078e000f */
.L_x_1:
[----:B------:R-:W-:-:S13]  /*0510*/  ISETP.NE.AND P0, PT, R14, RZ, PT ;  /* 0x000000ff0e00720c */ /* 0x000fda0003f05270 */
[----:B------:R-:W-:Y:S05]  /*0520*/  @!P0 BRA `(.L_x_3) ;  /* 0x0000000400088947 */ /* 0x000fea0003800000 */
[----:B------:R-:W-:Y:S02]  /*0530*/  IADD3 R4, PT, PT, R14, -0x1, RZ ;  /* 0xffffffff0e047810 */ /* 0x000fe40007ffe0ff */
[----:B------:R-:W-:Y:S02]  /*0540*/  ISETP.NE.AND P0, PT, R16, RZ, PT ;  /* 0x000000ff1000720c */ /* 0x000fe40003f05270 */
[----:B------:R-:W-:-:S13]  /*0550*/  ISETP.GE.U32.AND P1, PT, R4, 0x3, PT ;  /* 0x000000030400780c */ /* 0x000fda0003f26070 */
[----:B------:R-:W-:Y:S05]  /*0560*/  @!P1 BRA `(.L_x_4) ;  /* 0x0000000000709947 */ /* 0x000fea0003800000 */
[----:B------:R-:W0:Y:S01]  /*0570*/  LDC.64 R8, c[0x0][0x390] ;  /* 0x0000e400ff087b82 */ /* 0x000e220000000a00 */
[-C--:B------:R-:W-:Y:S01]  /*0580*/  IADD3 R11, PT, PT, R0, R21.reuse, RZ ;  /* 0x00000015000b7210 */ /* 0x080fe20007ffe0ff */
[C---:B------:R-:W-:Y:S01]  /*0590*/  IMAD.IADD R13, R20.reuse, 0x1, R21 ;  /* 0x00000001140d7824 */ /* 0x040fe200078e0215 */
[----:B------:R-:W-:-:S05]  /*05a0*/  IADD3 R10, P1, PT, R20, R21, RZ ;  /* 0x00000015140a7210 */ /* 0x000fca0007f3e0ff */
[----:B------:R-:W1:Y:S08]  /*05b0*/  LDC.64 R4, c[0x0][0x398] ;  /* 0x0000e600ff047b82 */ /* 0x000e700000000a00 */
[----:B------:R-:W2:Y:S01]  /*05c0*/  LDC.64 R6, c[0x0][0x398] ;  /* 0x0000e600ff067b82 */ /* 0x000ea20000000a00 */
[----:B0-----:R-:W-:-:S04]  /*05d0*/  IMAD.WIDE R8, R11, 0x4, R8 ;  /* 0x000000040b087825 */ /* 0x001fc800078e0208 */
[----:B------:R-:W-:Y:S01]  /*05e0*/  IMAD.X R11, RZ, RZ, RZ, P1 ;  /* 0x000000ffff0b7224 */ /* 0x000fe200008e06ff */
[----:B------:R-:W3:Y:S01]  /*05f0*/  LDG.E R12, desc[UR6][R8.64+0x4] ;  /* 0x00000406080c7981 */ /* 0x000ee2000c1e1900 */
[----:B-1----:R-:W-:-:S03]  /*0600*/  IMAD.WIDE.U32 R4, R13, 0x4, R4 ;  /* 0x000000040d047825 */ /* 0x002fc600078e0004 */
[----:B------:R-:W4:Y:S04]  /*0610*/  LDG.E R23, desc[UR6][R8.64+0x8] ;  /* 0x0000080608177981 */ /* 0x000f28000c1e1900 */
[----:B------:R-:W5:Y:S01]  /*0620*/  LDG.E R25, desc[UR6][R8.64+0xc] ;  /* 0x00000c0608197981 */ /* 0x000f62000c1e1900 */
[----:B--2---:R-:W-:-:S03]  /*0630*/  LEA R6, P1, R10, R6, 0x2 ;  /* 0x000000060a067211 */ /* 0x004fc600078210ff */
[----:B------:R-:W2:Y:S01]  /*0640*/  LDG.E R5, desc[UR6][R4.64] ;  /* 0x0000000604057981 */ /* 0x000ea2000c1e1900 */
[----:B------:R-:W-:-:S03]  /*0650*/  LEA.HI.X R7, R10, R7, R11, 0x2, P1 ;  /* 0x000000070a077211 */ /* 0x000fc600008f140b */
[----:B------:R-:W2:Y:S04]  /*0660*/  LDG.E R10, desc[UR6][R8.64] ;  /* 0x00000006080a7981 */ /* 0x000ea8000c1e1900 */
[----:B------:R-:W3:Y:S04]  /*0670*/  LDG.E R13, desc[UR6][R6.64+0x4] ;  /* 0x00000406060d7981 */ /* 0x000ee8000c1e1900 */
[----:B------:R-:W4:Y:S04]  /*0680*/  LDG.E R24, desc[UR6][R6.64+0x8] ;  /* 0x0000080606187981 */ /* 0x000f28000c1e1900 */
[----:B------:R-:W5:Y:S01]  /*0690*/  LDG.E R26, desc[UR6][R6.64+0xc] ;  /* 0x00000c06061a7981 */ /* 0x000f62000c1e1900 */
[----:B------:R-:W-:Y:S01]  /*06a0*/  IADD3 R21, PT, PT, R21, 0x4, RZ ;  /* 0x0000000415157810 */ /* 0x000fe20007ffe0ff */
[----:B--2---:R-:W-:-:S04]  /*06b0*/  FADD R11, R10, -R5 ;  /* 0x800000050a0b7221 */ /* 0x004fc80000000000 */
[----:B------:R-:W-:Y:S01]  /*06c0*/  FFMA R11, R11, R11, R22 ;  /* 0x0000000b0b0b7223 */ /* 0x000fe20000000016 */
[----:B---3--:R-:W-:Y:S01]  /*06d0*/  FADD R12, R12, -R13 ;  /* 0x8000000d0c0c7221 */ /* 0x008fe20000000000 */
[----:B----4-:R-:W-:-:S03]  /*06e0*/  FADD R24, R23, -R24 ;  /* 0x8000001817187221 */ /* 0x010fc60000000000 */
[----:B------:R-:W-:Y:S01]  /*06f0*/  FFMA R11, R12, R12, R11 ;  /* 0x0000000c0c0b7223 */ /* 0x000fe2000000000b */
[----:B-----5:R-:W-:-:S03]  /*0700*/  FADD R26, R25, -R26 ;  /* 0x8000001a191a7221 */ /* 0x020fc60000000000 */
[----:B------:R-:W-:-:S04]  /*0710*/  FFMA R11, R24, R24, R11 ;  /* 0x00000018180b7223 */ /* 0x000fc8000000000b */
[----:B------:R-:W-:-:S07]  /*0720*/  FFMA R22, R26, R26, R11 ;  /* 0x0000001a1a167223 */ /* 0x000fce000000000b */
.L_x_4:
[----:B------:R-:W-:Y:S05]  /*0730*/  @!P0 BRA `(.L_x_3) ;  /* 0x0000000000848947 */ /* 0x000fea0003800000 */
[----:B------:R-:W-:Y:S01]  /*0740*/  ISETP.NE.AND P1, PT, R16, 0x1, PT ;  /* 0x000000011000780c */ /* 0x000fe20003f25270 */
[----:B------:R-:W0:Y:S08]  /*0750*/  LDC R24, c[0x0][0x388] ;  /* 0x0000e200ff187b82 */ /* 0x000e300000000800 */
[----:B------:R-:W1:Y:S04]  /*0760*/  LDC.64 R12, c[0x0][0x398] ;  /* 0x0000e600ff0c7b82 */ /* 0x000e680000000a00 */
[----:B------:R-:W-:-:S02]  /*0770*/  @P1 IADD3 R23, P2, PT, R20, R21, RZ ;  /* 0x0000001514171210 */ /* 0x000fc40007f5e0ff */
[----:B------:R-:W-:Y:S02]  /*0780*/  @P1 IADD3 R25, PT, PT, R20, R21, RZ ;  /* 0x0000001514191210 */ /* 0x000fe40007ffe0ff */
[----:B------:R-:W2:Y:S08]  /*0790*/  @P1 LDC.64 R8, c[0x0][0x398] ;  /* 0x0000e600ff081b82 */ /* 0x000eb00000000a00 */
[----:B------:R-:W3:Y:S01]  /*07a0*/  LDC.64 R10, c[0x0][0x390] ;  /* 0x0000e400ff0a7b82 */ /* 0x000ee20000000a00 */
[----:B0-----:R-:W-:Y:S01]  /*07b0*/  LOP3.LUT P0, RZ, R24, 0x1, RZ, 0xc0, !PT ;  /* 0x0000000118ff7812 */ /* 0x001fe2000780c0ff */
[----:B------:R-:W-:-:S06]  /*07c0*/  @P1 IMAD.X R24, RZ, RZ, RZ, P2 ;  /* 0x000000ffff181224 */ /* 0x000fcc00010e06ff */
[----:B------:R-:W0:Y:S01]  /*07d0*/  LDC.64 R4, c[0x0][0x390] ;  /* 0x0000e400ff047b82 */ /* 0x000e220000000a00 */
[----:B-1----:R-:W-:-:S06]  /*07e0*/  @P1 IMAD.WIDE.U32 R12, R25, 0x4, R12 ;  /* 0x00000004190c1825 */ /* 0x002fcc00078e000c */
[----:B------:R-:W4:Y:S01]  /*07f0*/  @P1 LDG.E R13, desc[UR6][R12.64] ;  /* 0x000000060c0d1981 */ /* 0x000f22000c1e1900 */
[----:B------:R-:W1:Y:S01]  /*0800*/  LDC.64 R6, c[0x0][0x398] ;  /* 0x0000e600ff067b82 */ /* 0x000e620000000a00 */
[----:B--2---:R-:W-:-:S04]  /*0810*/  @P1 LEA R8, P2, R23, R8, 0x2 ;  /* 0x0000000817081211 */ /* 0x004fc800078410ff */
[----:B------:R-:W-:Y:S01]  /*0820*/  @P1 LEA.HI.X R9, R23, R9, R24, 0x2, P2 ;  /* 0x0000000917091211 */ /* 0x000fe200010f1418 */
[----:B------:R-:W-:Y:S01]  /*0830*/  @P1 IMAD.IADD R23, R0, 0x1, R21 ;  /* 0x0000000100171824 */ /* 0x000fe200078e0215 */
[----:B------:R-:W-:-:S03]  /*0840*/  @P1 IADD3 R21, PT, PT, R21, 0x2, RZ ;  /* 0x0000000215151810 */ /* 0x000fc60007ffe0ff */
[----:B---3--:R-:W-:Y:S01]  /*0850*/  @P1 IMAD.WIDE R10, R23, 0x4, R10 ;  /* 0x00000004170a1825 */ /* 0x008fe200078e020a */
[----:B------:R-:W2:Y:S03]  /*0860*/  @P1 LDG.E R8, desc[UR6][R8.64+0x4] ;  /* 0x0000040608081981 */ /* 0x000ea6000c1e1900 */
[----:B------:R-:W-:Y:S01]  /*0870*/  @P0 IMAD.IADD R23, R20, 0x1, R21 ;  /* 0x0000000114170824 */ /* 0x000fe200078e0215 */
[----:B------:R-:W-:Y:S01]  /*0880*/  @P0 IADD3 R21, PT, PT, R0, R21, RZ ;  /* 0x0000001500150210 */ /* 0x000fe20007ffe0ff */
[----:B------:R-:W4:Y:S04]  /*0890*/  @P1 LDG.E R20, desc[UR6][R10.64] ;  /* 0x000000060a141981 */ /* 0x000f28000c1e1900 */
[----:B0-----:R-:W-:-:S04]  /*08a0*/  @P0 IMAD.WIDE R4, R21, 0x4, R4 ;  /* 0x0000000415040825 */ /* 0x001fc800078e0204 */
[----:B-1----:R-:W-:Y:S02]  /*08b0*/  @P0 IMAD.WIDE.U32 R6, R23, 0x4, R6 ;  /* 0x0000000417060825 */ /* 0x002fe400078e0006 */
[----:B------:R-:W2:Y:S04]  /*08c0*/  @P1 LDG.E R23, desc[UR6][R10.64+0x4] ;  /* 0x000004060a171981 */ /* 0x000ea8000c1e1900 */
[----:B------:R-:W3:Y:S04]  /*08d0*/  @P0 LDG.E R4, desc[UR6][R4.64] ;  /* 0x0000000604040981 */ /* 0x000ee8000c1e1900 */
[----:B------:R-:W3:Y:S01]  /*08e0*/  @P0 LDG.E R7, desc[UR6][R6.64] ;  /* 0x0000000606070981 */ /* 0x000ee2000c1e1900 */
[----:B----4-:R-:W-:-:S04]  /*08f0*/  @P1 FADD R21, R20, -R13 ;  /* 0x8000000d14151221 */ /* 0x010fc80000000000 */
[----:B------:R-:W-:Y:S01]  /*0900*/  @P1 FFMA R21, R21, R21, R22 ;  /* 0x0000001515151223 */ /* 0x000fe20000000016 */
[----:B--2---:R-:W-:-:S04]  /*0910*/  @P1 FADD R20, R23, -R8 ;  /* 0x8000000817141221 */ /* 0x004fc80000000000 */
[----:B------:R-:W-:Y:S01]  /*0920*/  @P1 FFMA R22, R20, R20, R21 ;  /* 0x0000001414161223 */ /* 0x000fe20000000015 */
[----:B---3--:R-:W-:-:S04]  /*0930*/  @P0 FADD R9, R4, -R7 ;  /* 0x8000000704090221 */ /* 0x008fc80000000000 */
[----:B------:R-:W-:-:S07]  /*0940*/  @P0 FFMA R22, R9, R9, R22 ;  /* 0x0000000909160223 */ /* 0x000fce0000000016 */
.L_x_3:
[----:B------:R-:W-:Y:S01]  /*0950*/  VIADD R4, R22, 0xf3000000 ;  /* 0xf300000016047836 */ /* 0x000fe20000000000 */
[----:B------:R0:W1:Y:S01]  /*0960*/  MUFU.RSQ R7, R22 ;  /* 0x0000001600077308 */ /* 0x0000620000001400 */
[----:B------:R-:W-:Y:S03]  /*0970*/  BSSY.RECONVERGENT B0, `(.L_x_5) ;  /* 0x000000a000007945 */ /* 0x000fe60003800200 */
[----:B------:R-:W-:-:S13]  /*0980*/  ISETP.GT.U32.AND P0, PT, R4, 0x727fffff, PT ;  /* 0x727fffff0400780c */ /* 0x000fda0003f04070 */
[----:B01----:R-:W-:Y:S05]  /*0990*/  @!P0 BRA `(.L_x_6) ;  /* 0x00000000000c8947 */ /* 0x003fea0003800000 */
[----:B------:R-:W-:-:S07]  /*09a0*/  MOV R9, 0x9c0 ;  /* 0x000009c000097802 */ /* 0x000fce0000000f00 */
[----:B------:R-:W-:Y:S05]  /*09b0*/  CALL.REL.NOINC `($__internal_0_$__cuda_sm20_sqrt_rn_f32_slowpath) ;  /* 0x0000000c00307944 */ /* 0x000fea0003c00000 */
[----:B------:R-:W-:Y:S05]  /*09c0*/  BRA `(.L_x_7) ;  /* 0x0000000000107947 */ /* 0x000fea0003800000 */
.L_x_6:
[C---:B------:R-:W-:Y:S01]  /*09d0*/  FMUL.FTZ R5, R7.reuse, R22 ;  /* 0x0000001607057220 */ /* 0x040fe20000410000 */
[----:B------:R-:W-:-:S03]  /*09e0*/  FMUL.FTZ R4, R7, 0.5 ;  /* 0x3f00000007047820 */ /* 0x000fc60000410000 */
[----:B------:R-:W-:-:S04]  /*09f0*/  FFMA R6, -R5, R5, R22 ;  /* 0x0000000505067223 */ /* 0x000fc80000000116 */
[----:B------:R-:W-:-:S07]  /*0a00*/  FFMA R6, R6, R4, R5 ;  /* 0x0000000406067223 */ /* 0x000fce0000000005 */
.L_x_7:
[----:B------:R-:W-:Y:S05]  /*0a10*/  BSYNC.RECONVERGENT B0 ;  /* 0x0000000000007941 */ /* 0x000fea0003800200 */
.L_x_5:
[----:B------:R-:W-:Y:S01]  /*0a20*/  FSETP.GEU.AND P0, PT, R6, R17, PT ;  /* 0x000000110600720b */ /* 0x000fe20003f0e000 */
[----:B------:R-:W-:-:S12]  /*0a30*/  BSSY.RECONVERGENT B0, `(.L_x_8) ;  /* 0x0000007000007945 */ /* 0x000fd80003800200 */
[----:B------:R-:W-:Y:S05]  /*0a40*/  @P0 BRA `(.L_x_9) ;  /* 0x0000000000140947 */ /* 0x000fea0003800000 */
[----:B------:R-:W0:Y:S02]  /*0a50*/  LDC.64 R4, c[0x0][0x3a8] ;  /* 0x0000ea00ff047b82 */ /* 0x000e240000000a00 */
[----:B0-----:R-:W-:-:S06]  /*0a60*/  IMAD.WIDE.U32 R4, R18, 0x4, R4 ;  /* 0x0000000412047825 */ /* 0x001fcc00078e0004 */
[----:B------:R-:W2:Y:S01]  /*0a70*/  LDG.E R5, desc[UR6][R4.64] ;  /* 0x0000000604057981 */ /* 0x000ea2000c1e1900 */
[----:B------:R-:W-:-:S03]  /*0a80*/  MOV R17, R6 ;  /* 0x0000000600117202 */ /* 0x000fc60000000f00 */
[----:B--2---:R0:W-:Y:S04]  /*0a90*/  STG.E desc[UR6][R2.64], R5 ;  /* 0x0000000502007986 */ /* 0x0041e8000c101906 */
.L_x_9:
[----:B------:R-:W-:Y:S05]  /*0aa0*/  BSYNC.RECONVERGENT B0 ;  /* 0x0000000000007941 */ /* 0x000fea0003800200 */
.L_x_8:
[----:B------:R-:W1:Y:S01]  /*0ab0*/  LDCU UR8, c[0x0][0x384] ;  /* 0x00007080ff0877ac */ /* 0x000e620008000800 */
[----:B------:R-:W-:-:S05]  /*0ac0*/  VIADD R18, R18, 0x1 ;  /* 0x0000000112127836 */ /* 0x000fca0000000000 */
[----:B-1----:R-:W-:-:S13]  /*0ad0*/  ISETP.NE.AND P0, PT, R18, UR8, PT ;  /* 0x0000000812007c0c */ /* 0x002fda000bf05270 */
[----:B------:R-:W-:Y:S05]  /*0ae0*/  @!P0 EXIT ;  /* 0x000000000000894d */ /* 0x000fea0003800000 */
[----:B------:R-:W-:Y:S05]  /*0af0*/  BRA `(.L_x_10) ;  /* 0xfffffff400a87947 */ /* 0x000fea000383ffff */
.L_x_0:
[C---:B------:R-:W-:Y:S01]  /*0b00*/  ISETP.GE.U32.AND P0, PT, R9.reuse, 0x10, PT ;  /* 0x000000100900780c */ /* 0x040fe20003f06070 */
[----:B------:R-:W-:Y:S01]  /*0b10*/  HFMA2 R8, -RZ, RZ, 28, 0 ;  /* 0x4f000000ff087431 */ /* 0x000fe200000001ff */
[----:B------:R-:W-:Y:S01]  /*0b20*/  LOP3.LUT R10, R9, 0xf, RZ, 0xc0, !PT ;  /* 0x0000000f090a7812 */ /* 0x000fe200078ec0ff */
[----:B------:R-:W-:-:S10]  /*0b30*/  IMAD.MOV.U32 R0, RZ, RZ, RZ ;  /* 0x000000ffff007224 */ /* 0x000fd400078e00ff */
[----:B------:R-:W-:Y:S05]  /*0b40*/  @!P0 BRA `(.L_x_11) ;  /* 0x0000000400608947 */ /* 0x000fea0003800000 */
[----:B------:R-:W0:Y:S01]  /*0b50*/  LDC.64 R6, c[0x0][0x3a8] ;  /* 0x0000ea00ff067b82 */ /* 0x000e220000000a00 */
[----:B------:R-:W-:Y:S01]  /*0b60*/  LOP3.LUT R0, R9, 0x7ffffff0, RZ, 0xc0, !PT ;  /* 0x7ffffff009007812 */ /* 0x000fe200078ec0ff */
[----:B------:R-:W-:Y:S01]  /*0b70*/  IMAD.MOV.U32 R9, RZ, RZ, RZ ;  /* 0x000000ffff097224 */ /* 0x000fe200078e00ff */
[----:B------:R-:W-:-:S07]  /*0b80*/  MOV R8, 0x4f000000 ;  /* 0x4f00000000087802 */ /* 0x000fce0000000f00 */
.L_x_27:
[----:B------:R-:W-:Y:S01]  /*0b90*/  FSETP.GT.AND P1, PT, R8, RZ, PT ;  /* 0x000000ff0800720b */ /* 0x000fe20003f24000 */
[C---:B0-----:R-:W-:Y:S01]  /*0ba0*/  IMAD.WIDE.U32 R4, R9.reuse, 0x4, R6 ;  /* 0x0000000409047825 */ /* 0x041fe200078e0006 */
[----:B------:R-:W-:-:S04]  /*0bb0*/  IADD3 R9, PT, PT, R9, 0x10, RZ ;  /* 0x0000001009097810 */ /* 0x000fc80007ffe0ff */
[----:B------:R-:W-:-:S07]  /*0bc0*/  ISETP.NE.AND P0, PT, R9, R0, PT ;  /* 0x000000000900720c */ /* 0x000fce0003f05270 */
[----:B-1234-:R-:W-:Y:S06]  /*0bd0*/  @!P1 BRA `(.L_x_12) ;  /* 0x0000000000209947 */ /* 0x01efec0003800000 */
[----:B------:R-:W2:Y:S01]  /*0be0*/  LDG.E R11, desc[UR6][R4.64] ;  /* 0x00000006040b7981 */ /* 0x000ea2000c1e1900 */
[----:B------:R-:W-:-:S05]  /*0bf0*/  IMAD.MOV.U32 R8, RZ, RZ, RZ ;  /* 0x000000ffff087224 */ /* 0x000fca00078e00ff */
[----:B------:R-:W-:Y:S01]  /*0c00*/  FSETP.GT.AND P1, PT, R8, RZ, PT ;  /* 0x000000ff0800720b */ /* 0x000fe20003f24000 */
[----:B--2---:R0:W-:-:S12]  /*0c10*/  STG.E desc[UR6][R2.64], R11 ;  /* 0x0000000b02007986 */ /* 0x0041d8000c101906 */
[----:B------:R-:W-:Y:S05]  /*0c20*/  @!P1 BRA `(.L_x_13) ;  /* 0x0000000000209947 */ /* 0x000fea0003800000 */
[----:B0-----:R-:W2:Y:S01]  /*0c30*/  LDG.E R11, desc[UR6][R4.64+0x4] ;  /* 0x00000406040b7981 */ /* 0x001ea2000c1e1900 */
[----:B------:R-:W-:-:S03]  /*0c40*/  MOV R8, RZ ;  /* 0x000000ff00087202 */ /* 0x000fc60000000f00 */
[----:B--2---:R0:W-:Y:S04]  /*0c50*/  STG.E desc[UR6][R2.64], R11 ;  /* 0x0000000b02007986 */ /* 0x0041e8000c101906 */
.L_x_12:
[----:B------:R-:W-:-:S13]  /*0c60*/  FSETP.GT.AND P1, PT, R8, RZ, PT ;  /* 0x000000ff0800720b */ /* 0x000fda0003f24000 */
[----:B------:R-:W-:Y:S05]  /*0c70*/  @!P1 BRA `(.L_x_14) ;  /* 0x0000000000209947 */ /* 0x000fea0003800000 */
[----:B0-----:R-:W2:Y:S01]  /*0c80*/  LDG.E R11, desc[UR6][R4.64+0x8] ;  /* 0x00000806040b7981 */ /* 0x001ea2000c1e1900 */
[----:B------:R-:W-:-:S03]  /*0c90*/  IMAD.MOV.U32 R8, RZ, RZ, RZ ;  /* 0x000000ffff087224 */ /* 0x000fc600078e00ff */
[----:B--2---:R1:W-:Y:S04]  /*0ca0*/  STG.E desc[UR6][R2.64], R11 ;  /* 0x0000000b02007986 */ /* 0x0043e8000c101906 */
.L_x_13:
[----:B------:R-:W-:-:S13]  /*0cb0*/  FSETP.GT.AND P1, PT, R8, RZ, PT ;  /* 0x000000ff0800720b */ /* 0x000fda0003f24000 */
[----:B------:R-:W-:Y:S05]  /*0cc0*/  @!P1 BRA `(.L_x_15) ;  /* 0x0000000000209947 */ /* 0x000fea0003800000 */
[----:B01----:R-:W2:Y:S01]  /*0cd0*/  LDG.E R11, desc[UR6][R4.64+0xc] ;  /* 0x00000c06040b7981 */ /* 0x003ea2000c1e1900 */
[----:B------:R-:W-:-:S03]  /*0ce0*/  HFMA2 R8, -RZ, RZ, 0, 0 ;  /* 0x00000000ff087431 */ /* 0x000fc600000001ff */
[----:B--2---:R1:W-:Y:S04]  /*0cf0*/  STG.E desc[UR6][R2.64], R11 ;  /* 0x0000000b02007986 */ /* 0x0043e8000c101906 */
.L_x_14:
[----:B------:R-:W-:-:S13]  /*0d00*/  FSETP.GT.AND P1, PT, R8, RZ, PT ;  /* 0x000000ff0800720b */ /* 0x000fda0003f24000 */
[----:B------:R-:W-:Y:S05]  /*0d10*/  @!P1 BRA `(.L_x_16) ;  /* 0x0000000000209947 */ /* 0x000fea0003800000 */
[----:B01----:R-:W2:Y:S01]  /*0d20*/  LDG.E R11, desc[UR6][R4.64+0x10] ;  /* 0x00001006040b7981 */ /* 0x003ea2000c1e1900 */
[----:B------:R-:W-:-:S03]  /*0d30*/  IMAD.MOV.U32 R8, RZ, RZ, RZ ;  /* 0x000000ffff087224 */ /* 0x000fc600078e00ff */
[----:B--2---:R2:W-:Y:S04]  /*0d40*/  STG.E desc[UR6][R2.64], R11 ;  /* 0x0000000b02007986 */ /* 0x0045e8000c101906 */
.L_x_15:
[----:B------:R-:W-:-:S13]  /*0d50*/  FSETP.GT.AND P1, PT, R8, RZ, PT ;  /* 0x000000ff0800720b */ /* 0x000fda0003f24000 */
[----:B------:R-:W-:Y:S05]  /*0d60*/  @!P1 BRA `(.L_x_17) ;  /* 0x0000000000209947 */ /* 0x000fea0003800000 */
[----:B012---:R-:W2:Y:S01]  /*0d70*/  LDG.E R11, desc[UR6][R4.64+0x14] ;  /* 0x00001406040b7981 */ /* 0x007ea2000c1e1900 */
[----:B------:R-:W-:-:S03]  /*0d80*/  MOV R8, RZ ;  /* 0x000000ff00087202 */ /* 0x000fc60000000f00 */
[----:B--2---:R2:W-:Y:S04]  /*0d90*/  STG.E desc[UR6][R2.64], R11 ;  /* 0x0000000b02007986 */ /* 0x0045e8000c101906 */
.L_x_16:
[----:B------:R-:W-:-:S13]  /*0da0*/  FSETP.GT.AND P1, PT, R8, RZ, PT ;  /* 0x000000ff0800720b */ /* 0x000fda0003f24000 */
[----:B------:R-:W-:Y:S05]  /*0db0*/  @!P1 BRA `(.L_x_18) ;  /* 0x0000000000209947 */ /* 0x000fea0003800000 */
[----:B012---:R-:W2:Y:S01]  /*0dc0*/  LDG.E R11, desc[UR6][R4.64+0x18] ;  /* 0x00001806040b7981 */ /* 0x007ea2000c1e1900 */
[----:B------:R-:W-:-:S03]  /*0dd0*/  IMAD.MOV.U32 R8, RZ, RZ, RZ ;  /* 0x000000ffff087224 */ /* 0x000fc600078e00ff */
[----:B--2---:R3:W-:Y:S04]  /*0de0*/  STG.E desc[UR6][R2.64], R11 ;  /* 0x0000000b02007986 */ /* 0x0047e8000c101906 */
.L_x_17:
[----:B------:R-:W-:-:S13]  /*0df0*/  FSETP.GT.AND P1, PT, R8, RZ, PT ;  /* 0x000000ff0800720b */ /* 0x000fda0003f24000 */
[----:B------:R-:W-:Y:S05]  /*0e00*/  @!P1 BRA `(.L_x_19) ;  /* 0x0000000000209947 */ /* 0x000fea0003800000 */
[----:B0123--:R-:W2:Y:S01]  /*0e10*/  LDG.E R11, desc[UR6][R4.64+0x1c] ;  /* 0x00001c06040b7981 */ /* 0x00fea2000c1e1900 */
[----:B------:R-:W-:-:S03]  /*0e20*/  HFMA2 R8, -RZ, RZ, 0, 0 ;  /* 0x00000000ff087431 */ /* 0x000fc600000001ff */
[----:B--2---:R3:W-:Y:S04]  /*0e30*/  STG.E desc[UR6][R2.64], R11 ;  /* 0x0000000b02007986 */ /* 0x0047e8000c101906 */
.L_x_18:
[----:B------:R-:W-:-:S13]  /*0e40*/  FSETP.GT.AND P1, PT, R8, RZ, PT ;  /* 0x000000ff0800720b */ /* 0x000fda0003f24000 */
[----:B------:R-:W-:Y:S05]  /*0e50*/  @!P1 BRA `(.L_x_20) ;  /* 0x0000000000209947 */ /* 0x000fea0003800000 */
[----:B0123--:R-:W2:Y:S01]  /*0e60*/  LDG.E R11, desc[UR6][R4.64+0x20] ;  /* 0x00002006040b7981 */ /* 0x00fea2000c1e1900 */
[----:B------:R-:W-:-:S03]  /*0e70*/  IMAD.MOV.U32 R8, RZ, RZ, RZ ;  /* 0x000000ffff087224 */ /* 0x000fc600078e00ff */
[----:B--2---:R4:W-:Y:S04]  /*0e80*/  STG.E desc[UR6][R2.64], R11 ;  /* 0x0000000b02007986 */ /* 0x0049e8000c101906 */
.L_x_19:
[----:B------:R-:W-:-:S13]  /*0e90*/  FSETP.GT.AND P1, PT, R8, RZ, PT ;  /* 0x000000ff0800720b */ /* 0x000fda0003f24000 */
[----:B------:R-:W-:Y:S05]  /*0ea0*/  @!P1 BRA `(.L_x_21) ;  /* 0x0000000000209947 */ /* 0x000fea0003800000 */
[----:B01234-:R-:W2:Y:S01]  /*0eb0*/  LDG.E R11, desc[UR6][R4.64+0x24] ;  /* 0x00002406040b7981 */ /* 0x01fea2000c1e1900 */
[----:B------:R-:W-:-:S03]  /*0ec0*/  MOV R8, RZ ;  /* 0x000000ff00087202 */ /* 0x000fc60000000f00 */
[----:B--2---:R4:W-:Y:S04]  /*0ed0*/  STG.E desc[UR6][R2.64], R11 ;  /* 0x0000000b02007986 */ /* 0x0049e8000c101906 */
.L_x_20:
[----:B------:R-:W-:-:S13]  /*0ee0*/  FSETP.GT.AND P1, PT, R8, RZ, PT ;  /* 0x000000ff0800720b */ /* 0x000fda0003f24000 */
[----:B------:R-:W-:Y:S05]  /*0ef0*/  @!P1 BRA `(.L_x_22) ;  /* 0x0000000000209947 */ /* 0x000fea0003800000 */
[----:B01234-:R-:W2:Y:S01]  /*0f00*/  LDG.E R11, desc[UR6][R4.64+0x28] ;  /* 0x00002806040b7981 */ /* 0x01fea2000c1e1900 */
[----:B------:R-:W-:-:S03]  /*0f10*/  IMAD.MOV.U32 R8, RZ, RZ, RZ ;  /* 0x000000ffff087224 */ /* 0x000fc600078e00ff */
[----:B--2---:R0:W-:Y:S04]  /*0f20*/  STG.E desc[UR6][R2.64], R11 ;  /* 0x0000000b02007986 */ /* 0x0041e8000c101906 */
.L_x_21:
[----:B------:R-:W-:-:S13]  /*0f30*/  FSETP.GT.AND P1, PT, R8, RZ, PT ;  /* 0x000000ff0800720b */ /* 0x000fda0003f24000 */
[----:B------:R-:W-:Y:S05]  /*0f40*/  @!P1 BRA `(.L_x_23) ;  /* 0x0000000000209947 */ /* 0x000fea0003800000 */
[----:B01234-:R-:W2:Y:S01]  /*0f50*/  LDG.E R11, desc[UR6][R4.64+0x2c] ;  /* 0x00002c06040b7981 */ /* 0x01fea2000c1e1900 */
[----:B------:R-:W-:-:S03]  /*0f60*/  HFMA2 R8, -RZ, RZ, 0, 0 ;  /* 0x00000000ff087431 */ /* 0x000fc600000001ff */
[----:B--2---:R0:W-:Y:S04]  /*0f70*/  STG.E desc[UR6][R2.64], R11 ;  /* 0x0000000b02007986 */ /* 0x0041e8000c101906 */
.L_x_22:
[----:B------:R-:W-:-:S13]  /*0f80*/  FSETP.GT.AND P1, PT, R8, RZ, PT ;  /* 0x000000ff0800720b */ /* 0x000fda0003f24000 */
[----:B------:R-:W-:Y:S05]  /*0f90*/  @!P1 BRA `(.L_x_24) ;  /* 0x0000000000209947 */ /* 0x000fea0003800000 */
[----:B01234-:R-:W2:Y:S01]  /*0fa0*/  LDG.E R11, desc[UR6][R4.64+0x30] ;  /* 0x00003006040b7981 */ /* 0x01fea2000c1e1900 */
[----:B------:R-:W-:-:S03]  /*0fb0*/  IMAD.MOV.U32 R8, RZ, RZ, RZ ;  /* 0x000000ffff087224 */ /* 0x000fc600078e00ff */
[----:B--2---:R0:W-:Y:S04]  /*0fc0*/  STG.E desc[UR6][R2.64], R11 ;  /* 0x0000000b02007986 */ /* 0x0041e8000c101906 */
.L_x_23:
[----:B------:R-:W-:-:S13]  /*0fd0*/  FSETP.GT.AND P1, PT, R8, RZ, PT ;  /* 0x000000ff0800720b */ /* 0x000fda0003f24000 */
[----:B------:R-:W-:Y:S05]  /*0fe0*/  @!P1 BRA `(.L_x_25) ;  /* 0x0000000000209947 */ /* 0x000fea0003800000 */
[----:B01234-:R-:W2:Y:S01]  /*0ff0*/  LDG.E R11, desc[UR6][R4.64+0x34] ;  /* 0x00003406040b7981 */ /* 0x01fea2000c1e1900 */
[----:B------:R-:W-:-:S03]  /*1000*/  MOV R8, RZ ;  /* 0x000000ff00087202 */ /* 0x000fc60000000f00 */
[----:B--2---:R0:W-:Y:S04]  /*1010*/  STG.E desc[UR6][R2.64], R11 ;  /* 0x0000000b02007986 */ /* 0x0041e8000c101906 */
.L_x_24:
[----:B------:R-:W-:-:S13]  /*1020*/  FSETP.GT.AND P1, PT, R8, RZ, PT ;  /* 0x000000ff0800720b */ /* 0x000fda0003f24000 */
[----:B------:R-:W-:Y:S05]  /*1030*/  @!P1 BRA `(.L_x_26) ;  /* 0x0000000000209947 */ /* 0x000fea0003800000 */
[----:B01234-:R-:W2:Y:S01]  /*1040*/  LDG.E R11, desc[UR6][R4.64+0x38] ;  /* 0x00003806040b7981 */ /* 0x01fea2000c1e1900 */
[----:B------:R-:W-:-:S03]  /*1050*/  IMAD.MOV.U32 R8, RZ, RZ, RZ ;  /* 0x000000ffff087224 */ /* 0x000fc600078e00ff */
[----:B--2---:R0:W-:Y:S04]  /*1060*/  STG.E desc[UR6][R2.64], R11 ;  /* 0x0000000b02007986 */ /* 0x0041e8000c101906 */
.L_x_25:
[----:B------:R-:W-:-:S13]  /*1070*/  FSETP.GT.AND P1, PT, R8, RZ, PT ;  /* 0x000000ff0800720b */ /* 0x000fda0003f24000 */
[----:B------:R-:W-:Y:S05]  /*1080*/  @!P1 BRA `(.L_x_26) ;  /* 0x00000000000c9947 */ /* 0x000fea0003800000 */
[----:B------:R-:W5:Y:S01]  /*1090*/  LDG.E R5, desc[UR6][R4.64+0x3c] ;  /* 0x00003c0604057981 */ /* 0x000f62000c1e1900 */
[----:B------:R-:W-:-:S03]  /*10a0*/  HFMA2 R8, -RZ, RZ, 0, 0 ;  /* 0x00000000ff087431 */ /* 0x000fc600000001ff */
[----:B-----5:R0:W-:Y:S04]  /*10b0*/  STG.E desc[UR6][R2.64], R5 ;  /* 0x0000000502007986 */ /* 0x0201e8000c101906 */
.L_x_26:
[----:B------:R-:W-:Y:S05]  /*10c0*/  @P0 BRA `(.L_x_27) ;  /* 0xfffffff800b00947 */ /* 0x000fea000383ffff */
.L_x_11:
[----:B------:R-:W-:-:S13]  /*10d0*/  ISETP.NE.AND P0, PT, R10, RZ, PT ;  /* 0x000000ff0a00720c */ /* 0x000fda0003f05270 */
[----:B------:R-:W-:Y:S05]  /*10e0*/  @!P0 EXIT ;  /* 0x000000000000894d */ /* 0x000fea0003800000 */
[----:B------:R-:W5:Y:S01]  /*10f0*/  LDCU UR5, c[0x0][0x384] ;  /* 0x00007080ff0577ac */ /* 0x000f620008000800 */
[----:B------:R-:W-:Y:S01]  /*1100*/  ISETP.GE.U32.AND P0, PT, R10, 0x8, PT ;  /* 0x000000080a00780c */ /* 0x000fe20003f06070 */
[----:B-----5:R-:W-:-:S12]  /*1110*/  ULOP3.LUT UR4, UR5, 0x7, URZ, 0xc0, !UPT ;  /* 0x0000000705047892 */ /* 0x020fd8000f8ec0ff */
[----:B------:R-:W-:Y:S05]  /*1120*/  @!P0 BRA `(.L_x_28) ;  /* 0x0000000000ac8947 */ /* 0x000fea0003800000 */
[----:B0-----:R-:W0:Y:S01]  /*1130*/  LDC.64 R4, c[0x0][0x3a8] ;  /* 0x0000ea00ff047b82 */ /* 0x001e220000000a00 */
[----:B------:R-:W-:Y:S01]  /*1140*/  FSETP.GT.AND P0, PT, R8, RZ, PT ;  /* 0x000000ff0800720b */ /* 0x000fe20003f04000 */
[----:B0-----:R-:W-:-:S12]  /*1150*/  IMAD.WIDE.U32 R4, R0, 0x4, R4 ;  /* 0x0000000400047825 */ /* 0x001fd800078e0004 */
[----:B------:R-:W-:Y:S05]  /*1160*/  @!P0 BRA `(.L_x_29) ;  /* 0x0000000000208947 */ /* 0x000fea0003800000 */
[----:B------:R-:W5:Y:S01]  /*1170*/  LDG.E R7, desc[UR6][R4.64] ;  /* 0x0000000604077981 */ /* 0x000f62000c1e1900 */
[----:B------:R-:W-:-:S05]  /*1180*/  IMAD.MOV.U32 R8, RZ, RZ, RZ ;  /* 0x000000ffff087224 */ /* 0x000fca00078e00ff */
[----:B------:R-:W-:Y:S01]  /*1190*/  FSETP.GT.AND P0, PT, R8, RZ, PT ;  /* 0x000000ff0800720b */ /* 0x000fe20003f04000 */
[----:B-----5:R0:W-:-:S12]  /*11a0*/  STG.E desc[UR6][R2.64], R7 ;  /* 0x0000000702007986 */ /* 0x0201d8000c101906 */
[----:B------:R-:W-:Y:S05]  /*11b0*/  @!P0 BRA `(.L_x_30) ;  /* 0x0000000000208947 */ /* 0x000fea0003800000 */
[----:B0-----:R-:W5:Y:S01]  /*11c0*/  LDG.E R7, desc[UR6][R4.64+0x4] ;  /* 0x0000040604077981 */ /* 0x001f62000c1e1900 */
[----:B------:R-:W-:-:S03]  /*11d0*/  MOV R8, RZ ;  /* 0x000000ff00087202 */ /* 0x000fc60000000f00 */
[----:B-----5:R0:W-:Y:S04]  /*11e0*/  STG.E desc[UR6][R2.64], R7 ;  /* 0x0000000702007986 */ /* 0x0201e8000c101906 */
.L_x_29:
[----:B------:R-:W-:-:S13]  /*11f0*/  FSETP.GT.AND P0, PT, R8, RZ, PT ;  /* 0x000000ff0800720b */ /* 0x000fda0003f04000 */
[----:B------:R-:W-:Y:S05]  /*1200*/  @!P0 BRA `(.L_x_31) ;  /* 0x0000000000208947 */ /* 0x000fea0003800000 */
[----:B0-----:R-:W5:Y:S01]  /*1210*/  LDG.E R7, desc[UR6][R4.64+0x8] ;  /* 0x0000080604077981 */ /* 0x001f62000c1e1900 */
[----:B------:R-:W-:-:S03]  /*1220*/  IMAD.MOV.U32 R8, RZ, RZ, RZ ;  /* 0x000000ffff087224 */ /* 0x000fc600078e00ff */
[----:B-----5:R0:W-:Y:S04]  /*1230*/  STG.E desc[UR6][R2.64], R7 ;  /* 0x0000000702007986 */ /* 0x0201e8000c101906 */
.L_x_30:
[----:B------:R-:W-:-:S13]  /*1240*/  FSETP.GT.AND P0, PT, R8, RZ, PT ;  /* 0x000000ff0800720b */ /* 0x000fda0003f04000 */
[----:B------:R-:W-:Y:S05]  /*1250*/  @!P0 BRA `(.L_x_32) ;  /* 0x0000000000208947 */ /* 0x000fea0003800000 */
[----:B0-----:R-:W5:Y:S01]  /*1260*/  LDG.E R7, desc[UR6][R4.64+0xc] ;  /* 0x00000c0604077981 */ /* 0x001f62000c1e1900 */
[----:B------:R-:W-:-:S03]  /*1270*/  HFMA2 R8, -RZ, RZ, 0, 0 ;  /* 0x00000000ff087431 */ /* 0x000fc600000001ff */
[----:B-----5:R0:W-:Y:S04]  /*1280*/  STG.E desc[UR6][R2.64], R7 ;  /* 0x0000000702007986 */ /* 0x0201e8000c101906 */
.L_x_31:
[----:B------:R-:W-:-:S13]  /*1290*/  FSETP.GT.AND P0, PT, R8, RZ, PT ;  /* 0x000000ff0800720b */ /* 0x000fda0003f04000 */
[----:B------:R-:W-:Y:S05]  /*12a0*/  @!P0 BRA `(.L_x_33) ;  /* 0x0000000000208947 */ /* 0x000fea0003800000 */
[----:B0-----:R-:W5:Y:S01]  /*12b0*/  LDG.E R7, desc[UR6][R4.64+0x10] ;  /* 0x0000100604077981 */ /* 0x001f62000c1e1900 */
[----:B------:R-:W-:-:S03]  /*12c0*/  IMAD.MOV.U32 R8, RZ, RZ, RZ ;  /* 0x000000ffff087224 */ /* 0x000fc600078e00ff */
[----:B-----5:R0:W-:Y:S04]  /*12d0*/  STG.E desc[UR6][R2.64], R7 ;  /* 0x0000000702007986 */ /* 0x0201e8000c101906 */
.L_x_32:
[----:B------:R-:W-:-:S13]  /*12e0*/  FSETP.GT.AND P0, PT, R8, RZ, PT ;  /* 0x000000ff0800720b */ /* 0x000fda0003f04000 */
[----:B------:R-:W-:Y:S05]  /*12f0*/  @!P0 BRA `(.L_x_34) ;  /* 0x0000000000208947 */ /* 0x000fea0003800000 */
[----:B0-----:R-:W5:Y:S01]  /*1300*/  LDG.E R7, desc[UR6][R4.64+0x14] ;  /* 0x0000140604077981 */ /* 0x001f62000c1e1900 */
[----:B------:R-:W-:-:S03]  /*1310*/  MOV R8, RZ ;  /* 0x000000ff00087202 */ /* 0x000fc60000000f00 */
[----:B-----5:R0:W-:Y:S04]  /*1320*/  STG.E desc[UR6][R2.64], R7 ;  /* 0x0000000702007986 */ /* 0x0201e8000c101906 */
.L_x_33:
[----:B------:R-:W-:-:S13]  /*1330*/  FSETP.GT.AND P0, PT, R8, RZ, PT ;  /* 0x000000ff0800720b */ /* 0x000fda0003f04000 */
[----:B------:R-:W-:Y:S05]  /*1340*/  @!P0 BRA `(.L_x_35) ;  /* 0x0000000000208947 */ /* 0x000fea0003800000 */
[----:B0-----:R-:W5:Y:S01]  /*1350*/  LDG.E R7, desc[UR6][R4.64+0x18] ;  /* 0x0000180604077981 */ /* 0x001f62000c1e1900 */
[----:B------:R-:W-:-:S03]  /*1360*/  IMAD.MOV.U32 R8, RZ, RZ, RZ ;  /* 0x000000ffff087224 */ /* 0x000fc600078e00ff */
[----:B-----5:R0:W-:Y:S04]  /*1370*/  STG.E desc[UR6][R2.64], R7 ;  /* 0x0000000702007986 */ /* 0x0201e8000c101906 */
.L_x_34:
[----:B------:R-:W-:-:S13]  /*1380*/  FSETP.GT.AND P0, PT, R8, RZ, PT ;  /* 0x000000ff0800720b */ /* 0x000fda0003f04000 */
[----:B------:R-:W-:Y:S05]  /*1390*/  @!P0 BRA `(.L_x_35) ;  /* 0x00000000000c8947 */ /* 0x000fea0003800000 */
[----:B------:R-:W5:Y:S01]  /*13a0*/  LDG.E R5, desc[UR6][R4.64+0x1c] ;  /* 0x00001c0604057981 */ /* 0x000f62000c1e1900 */
[----:B------:R-:W-:-:S03]  /*13b0*/  HFMA2 R8, -RZ, RZ, 0, 0 ;  /* 0x00000000ff087431 */ /* 0x000fc600000001ff */
[----:B-----5:R0:W-:Y:S04]  /*13c0*/  STG.E desc[UR6][R2.64], R5 ;  /* 0x0000000502007986 */ /* 0x0201e8000c101906 */
.L_x_35:
[----:B------:R-:W-:-:S07]  /*13d0*/  VIADD R0, R0, 0x8 ;  /* 0x0000000800007836 */ /* 0x000fce0000000000 */
.L_x_28:
[----:B------:R-:W-:-:S13]  /*13e0*/  ISETP.NE.AND P0, PT, RZ, UR4, PT ;  /* 0x00000004ff007c0c */ /* 0x000fda000bf05270 */
[----:B------:R-:W-:Y:S05]  /*13f0*/  @!P0 EXIT ;  /* 0x000000000000894d */ /* 0x000fea0003800000 */
[----:B------:R-:W-:Y:S02]  /*1400*/  UISETP.GE.U32.AND UP0, UPT, UR4, 0x4, UPT ;  /* 0x000000040400788c */ /* 0x000fe4000bf06070 */
[----:B------:R-:W-:-:S07]  /*1410*/  ULOP3.LUT UR5, UR5, 0x3, URZ, 0xc0, !UPT ;  /* 0x0000000305057892 */ /* 0x000fce000f8ec0ff */
[----:B------:R-:W-:Y:S05]  /*1420*/  BRA.U !UP0, `(.L_x_36) ;  /* 0x00000001085c7547 */ /* 0x000fea000b800000 */
[----:B0-----:R-:W0:Y:S01]  /*1430*/  LDC.64 R4, c[0x0][0x3a8] ;  /* 0x0000ea00ff047b82 */ /* 0x001e220000000a00 */
[----:B------:R-:W-:Y:S01]  /*1440*/  FSETP.GT.AND P0, PT, R8, RZ, PT ;  /* 0x000000ff0800720b */ /* 0x000fe20003f04000 */
[----:B0-----:R-:W-:-:S12]  /*1450*/  IMAD.WIDE.U32 R4, R0, 0x4, R4 ;  /* 0x0000000400047825 */ /* 0x001fd800078e0004 */
[----:B------:R-:W-:Y:S05]  /*1460*/  @!P0 BRA `(.L_x_37) ;  /* 0x0000000000208947 */ /* 0x000fea0003800000 */
[----:B------:R-:W5:Y:S01]  /*1470*/  LDG.E R7, desc[UR6][R4.64] ;  /* 0x0000000604077981 */ /* 0x000f62000c1e1900 */
[----:B------:R-:W-:-:S04]  /*1480*/  MOV R8, RZ ;  /* 0x000000ff00087202 */ /* 0x000fc80000000f00 */
[----:B------:R-:W-:Y:S01]  /*1490*/  FSETP.GT.AND P0, PT, R8, RZ, PT ;  /* 0x000000ff0800720b */ /* 0x000fe20003f04000 */
[----:B-----5:R0:W-:-:S12]  /*14a0*/  STG.E desc[UR6][R2.64], R7 ;  /* 0x0000000702007986 */ /* 0x0201d8000c101906 */
[----:B------:R-:W-:Y:S05]  /*14b0*/  @!P0 BRA `(.L_x_38) ;  /* 0x0000000000208947 */ /* 0x000fea0003800000 */
[----:B0-----:R-:W5:Y:S01]  /*14c0*/  LDG.E R7, desc[UR6][R4.64+0x4] ;  /* 0x0000040604077981 */ /* 0x001f62000c1e1900 */
[----:B------:R-:W-:-:S03]  /*14d0*/  IMAD.MOV.U32 R8, RZ, RZ, RZ ;  /* 0x000000ffff087224 */ /* 0x000fc600078e00ff */
[----:B-----5:R0:W-:Y:S04]  /*14e0*/  STG.E desc[UR6][R2.64], R7 ;  /* 0x0000000702007986 */ /* 0x0201e8000c101906 */
.L_x_37:
[----:B------:R-:W-:-:S13]  /*14f0*/  FSETP.GT.AND P0, PT, R8, RZ, PT ;  /* 0x000000ff0800720b */ /* 0x000fda0003f04000 */
[----:B------:R-:W-:Y:S05]  /*1500*/  @!P0 BRA `(.L_x_39) ;  /* 0x0000000000208947 */ /* 0x000fea0003800000 */
[----:B0-----:R-:W5:Y:S01]  /*1510*/  LDG.E R7, desc[UR6][R4.64+0x8] ;  /* 0x0000080604077981 */ /* 0x001f62000c1e1900 */
[----:B------:R-:W-:-:S03]  /*1520*/  HFMA2 R8, -RZ, RZ, 0, 0 ;  /* 0x00000000ff087431 */ /* 0x000fc600000001ff */
[----:B-----5:R0:W-:Y:S04]  /*1530*/  STG.E desc[UR6][R2.64], R7 ;  /* 0x0000000702007986 */ /* 0x0201e8000c101906 */
.L_x_38:
[----:B------:R-:W-:-:S13]  /*1540*/  FSETP.GT.AND P0, PT, R8, RZ, PT ;  /* 0x000000ff0800720b */ /* 0x000fda0003f04000 */
[----:B------:R-:W-:Y:S05]  /*1550*/  @!P0 BRA `(.L_x_39) ;  /* 0x00000000000c8947 */ /* 0x000fea0003800000 */
[----:B------:R-:W5:Y:S01]  /*1560*/  LDG.E R5, desc[UR6][R4.64+0xc] ;  /* 0x00000c0604057981 */ /* 0x000f62000c1e1900 */
[----:B------:R-:W-:-:S03]  /*1570*/  IMAD.MOV.U32 R8, RZ, RZ, RZ ;  /* 0x000000ffff087224 */ /* 0x000fc600078e00ff */
[----:B-----5:R0:W-:Y:S04]  /*1580*/  STG.E desc[UR6][R2.64], R5 ;  /* 0x0000000502007986 */ /* 0x0201e8000c101906 */
.L_x_39:
[----:B------:R-:W-:-:S07]  /*1590*/  IADD3 R0, PT, PT, R0, 0x4, RZ ;  /* 0x0000000400007810 */ /* 0x000fce0007ffe0ff */
.L_x_36:
[----:B------:R-:W-:-:S13]  /*15a0*/  ISETP.NE.AND P0, PT, RZ, UR5, PT ;  /* 0x00000005ff007c0c */ /* 0x000fda000bf05270 */
[----:B------:R-:W-:Y:S05]  /*15b0*/  @!P0 EXIT ;  /* 0x000000000000894d */ /* 0x000fea0003800000 */
[----:B------:R-:W-:-:S05]  /*15c0*/  UMOV UR4, URZ ;  /* 0x000000ff00047c82 */ /* 0x000fca0008000000 */
.L_x_40:
[----:B------:R-:W-:-:S13]  /*15d0*/  FSETP.GT.AND P0, PT, R8, RZ, PT ;  /* 0x000000ff0800720b */ /* 0x000fda0003f04000 */
[----:B0-----:R-:W0:Y:S02]  /*15e0*/  @P0 LDC.64 R4, c[0x0][0x3a8] ;  /* 0x0000ea00ff040b82 */ /* 0x001e240000000a00 */
[----:B0-----:R-:W-:-:S06]  /*15f0*/  @P0 IMAD.WIDE.U32 R4, R0, 0x4, R4 ;  /* 0x0000000400040825 */ /* 0x001fcc00078e0004 */
[----:B------:R-:W5:Y:S01]  /*1600*/  @P0 LDG.E R5, desc[UR6][R4.64] ;  /* 0x0000000604050981 */ /* 0x000f62000c1e1900 */
[----:B------:R-:W-:Y:S01]  /*1610*/  UIADD3 UR4, UPT, UPT, UR4, 0x1, URZ ;  /* 0x0000000104047890 */ /* 0x000fe2000fffe0ff */
[----:B------:R-:W-:Y:S01]  /*1620*/  @P0 IMAD.MOV.U32 R8, RZ, RZ, RZ ;  /* 0x000000ffff080224 */ /* 0x000fe200078e00ff */
[----:B------:R-:W-:Y:S02]  /*1630*/  IADD3 R0, PT, PT, R0, 0x1, RZ ;  /* 0x0000000100007810 */ /* 0x000fe40007ffe0ff */
[----:B------:R-:W-:Y:S01]  /*1640*/  UISETP.NE.AND UP0, UPT, UR4, UR5, UPT ;  /* 0x000000050400728c */ /* 0x000fe2000bf05270 */
[----:B-----5:R0:W-:Y:S08]  /*1650*/  @P0 STG.E desc[UR6][R2.64], R5 ;  /* 0x0000000502000986 */ /* 0x0201f0000c101906 */
[----:B------:R-:W-:Y:S05]  /*1660*/  BRA.U UP0, `(.L_x_40) ;  /* 0xfffffffd00d87547 */ /* 0x000fea000b83ffff */
[----:B------:R-:W-:Y:S05]  /*1670*/  EXIT ;  /* 0x000000000000794d */ /* 0x000fea0003800000 */
        .weak           $__internal_0_$__cuda_sm20_sqrt_rn_f32_slowpath
        .type           $__internal_0_$__cuda_sm20_sqrt_rn_f32_slowpath,@function
        .size           $__internal_0_$__cuda_sm20_sqrt_rn_f32_slowpath,(.L_x_43 - $__internal_0_$__cuda_sm20_sqrt_rn_f32_slowpath)
$__internal_0_$__cuda_sm20_sqrt_rn_f32_slowpath:
[----:B------:R-:W-:-:S13]  /*1680*/  LOP3.LUT P0, RZ, R22, 0x7fffffff, RZ, 0xc0, !PT ;  /* 0x7fffffff16ff7812 */ /* 0x000fda000780c0ff */
[----:B------:R-:W-:Y:S01]  /*1690*/  @!P0 IMAD.MOV.U32 R4, RZ, RZ, R22 ;  /* 0x000000ffff048224 */ /* 0x000fe200078e0016 */
[----:B------:R-:W-:Y:S06]  /*16a0*/  @!P0 BRA `(.L_x_41) ;  /* 0x0000000000408947 */ /* 0x000fec0003800000 */
[----:B------:R-:W-:-:S13]  /*16b0*/  FSETP.GEU.FTZ.AND P0, PT, R22, RZ, PT ;  /* 0x000000ff1600720b */ /* 0x000fda0003f1e000 */
[----:B------:R-:W-:Y:S01]  /*16c0*/  @!P0 MOV R4, 0x7fffffff ;  /* 0x7fffffff00048802 */ /* 0x000fe20000000f00 */
[----:B------:R-:W-:Y:S06]  /*16d0*/  @!P0 BRA `(.L_x_41) ;  /* 0x0000000000348947 */ /* 0x000fec0003800000 */
[----:B------:R-:W-:-:S13]  /*16e0*/  FSETP.GTU.FTZ.AND P0, PT, |R22|, +INF , PT ;  /* 0x7f8000001600780b */ /* 0x000fda0003f1c200 */
[----:B------:R-:W-:Y:S01]  /*16f0*/  @P0 FADD.FTZ R4, R22, 1 ;  /* 0x3f80000016040421 */ /* 0x000fe20000010000 */
[----:B------:R-:W-:Y:S06]  /*1700*/  @P0 BRA `(.L_x_41) ;  /* 0x0000000000280947 */ /* 0x000fec0003800000 */
[----:B------:R-:W-:-:S13]  /*1710*/  FSETP.NEU.FTZ.AND P0, PT, |R22|, +INF , PT ;  /* 0x7f8000001600780b */ /* 0x000fda0003f1d200 */
[----:B------:R-:W-:-:S04]  /*1720*/  @P0 FFMA R5, R22, 1.84467440737095516160e+19, RZ ;  /* 0x5f80000016050823 */ /* 0x000fc800000000ff */
[----:B------:R-:W0:Y:S02]  /*1730*/  @P0 MUFU.RSQ R4, R5 ;  /* 0x0000000500040308 */ /* 0x000e240000001400 */
[----:B0-----:R-:W-:Y:S01]  /*1740*/  @P0 FMUL.FTZ R6, R5, R4 ;  /* 0x0000000405060220 */ /* 0x001fe20000410000 */
[----:B------:R-:W-:Y:S01]  /*1750*/  @P0 FMUL.FTZ R8, R4, 0.5 ;  /* 0x3f00000004080820 */ /* 0x000fe20000410000 */
[----:B------:R-:W-:Y:S02]  /*1760*/  @!P0 IMAD.MOV.U32 R4, RZ, RZ, R22 ;  /* 0x000000ffff048224 */ /* 0x000fe400078e0016 */
[----:B------:R-:W-:-:S04]  /*1770*/  @P0 FADD.FTZ R7, -R6, -RZ ;  /* 0x800000ff06070221 */ /* 0x000fc80000010100 */
[----:B------:R-:W-:-:S04]  /*1780*/  @P0 FFMA R7, R6, R7, R5 ;  /* 0x0000000706070223 */ /* 0x000fc80000000005 */
[----:B------:R-:W-:-:S04]  /*1790*/  @P0 FFMA R7, R7, R8, R6 ;  /* 0x0000000807070223 */ /* 0x000fc80000000006 */
[----:B------:R-:W-:-:S07]  /*17a0*/  @P0 FMUL.FTZ R4, R7, 2.3283064365386962891e-10 ;  /* 0x2f80000007040820 */ /* 0x000fce0000410000 */
.L_x_41:
[----:B------:R-:W-:Y:S01]  /*17b0*/  HFMA2 R5, -RZ, RZ, 0, 0 ;  /* 0x00000000ff057431 */ /* 0x000fe200000001ff */
[----:B------:R-:W-:Y:S01]  /*17c0*/  MOV R6, R4 ;  /* 0x0000000400067202 */ /* 0x000fe20000000f00 */
[----:B------:R-:W-:-:S04]  /*17d0*/  IMAD.MOV.U32 R4, RZ, RZ, R9 ;  /* 0x000000ffff047224 */ /* 0x000fc800078e0009 */
[----:B------:R-:W-:Y:S05]  /*17e0*/  RET.REL.NODEC R4 `(_Z9Estep_gpuiiiPfS_PiS0_) ;  /* 0xffffffe804047950 */ /* 0x000fea0003c3ffff */
.L_x_42:
[----:B------:R-:W-:-:S00]  /*17f0*/  BRA `(.L_x_42) ;  /* 0xfffffffc00fc7947 */ /* 0x000fc0000383ffff */
[----:B------:R-:W-:-:S00]  /*1800*/  NOP ;  /* 0x0000000000007918 */ /* 0x000fc00000000000 */
[----:B------:R-:W-:-:S00]  /*1810*/  NOP ;  /* 0x0000000000007918 */ /* 0x000fc00000000000 */
[----:B------:R-:W-:-:S00]  /*1820*/  NOP ;  /* 0x0000000000007918 */ /* 0x000fc00000000000 */
[----:B------:R-:W-:-:S00]  /*1830*/  NOP ;  /* 0x0000000000007918 */ /* 0x000fc00000000000 */
[----:B------:R-:W-:-:S00]  /*1840*/  NOP ;  /* 0x0000000000007918 */ /* 0x000fc00000000000 */
[----:B------:R-:W-:-:S00]  /*1850*/  NOP ;  /* 0x0000000000007918 */ /* 0x000fc00000000000 */
[----:B------:R-:W-:-:S00]  /*1860*/  NOP ;  /* 0x0000000000007918 */ /* 0x000fc00000000000 */
[----:B------:R-:W-:-:S00]  /*1870*/  NOP ;  /* 0x0000000000007918 */ /* 0x000fc00000000000 */
.L_x_43:


//--------------------- .nv.shared.reserved.0     --------------------------
	.section	.nv.shared.reserved.0,"aw",@nobits
	.weak		__nv_reservedSMEM_offset_0_alias
	.size		__nv_reservedSMEM_offset_0_alias, 0, 64
	.other		__nv_reservedSMEM_offset_0_alias,@"STO_CUDA_RESERVED_SHARED STV_DEFAULT"
__nv_reservedSMEM_offset_0_alias:
	.zero		0
	.zero		64


//--------------------- .nv.constant0._Z9Estep_gpuiiiPfS_PiS0_ --------------------------
	.section	.nv.constant0._Z9Estep_gpuiiiPfS_PiS0_,"a",@progbits
	.sectionflags	@""
	.align	4
.nv.constant0._Z9Estep_gpuiiiPfS_PiS0_:
	.zero		944


//--------------------- SYMBOLS --------------------------

	.type		.nv.reservedSmem.offset0,@object
	.size		.nv.reservedSmem.offset0,0x4
